//
// Generated by NVIDIA NVVM Compiler
//
// Compiler Build ID: CL-36424714
// Cuda compilation tools, release 13.0, V13.0.88
// Based on NVVM 20.0.0
//

.version 9.0
.target sm_100
.address_size 64

	// .globl	_Z16branch_divergentPKfPfi

.visible .entry _Z16branch_divergentPKfPfi(
	.param .u64 .ptr .align 1 _Z16branch_divergentPKfPfi_param_0,
	.param .u64 .ptr .align 1 _Z16branch_divergentPKfPfi_param_1,
	.param .u32 _Z16branch_divergentPKfPfi_param_2
)
{
	.reg .pred 	%p<3>;
	.reg .b32 	%r<7>;
	.reg .b32 	%f<5>;
	.reg .b64 	%rd<11>;

	ld.param.u64 	%rd3, [_Z16branch_divergentPKfPfi_param_0];
	ld.param.u64 	%rd4, [_Z16branch_divergentPKfPfi_param_1];
	ld.param.u32 	%r3, [_Z16branch_divergentPKfPfi_param_2];
	cvta.to.global.u64 	%rd1, %rd4;
	cvta.to.global.u64 	%rd2, %rd3;
	mov.u32 	%r4, %ctaid.x;
	mov.u32 	%r5, %ntid.x;
	mov.u32 	%r1, %tid.x;
	mad.lo.s32 	%r2, %r4, %r5, %r1;
	setp.ge.s32 	%p1, %r2, %r3;
	@%p1 bra 	$L__BB0_4;
	and.b32  	%r6, %r1, 1;
	setp.eq.b32 	%p2, %r6, 1;
	@%p2 bra 	$L__BB0_3;
	mul.wide.s32 	%rd8, %r2, 4;
	add.s64 	%rd9, %rd2, %rd8;
	ld.global.f32 	%f3, [%rd9];
	add.f32 	%f4, %f3, %f3;
	add.s64 	%rd10, %rd1, %rd8;
	st.global.f32 	[%rd10], %f4;
	bra.uni 	$L__BB0_4;
$L__BB0_3:
	mul.wide.s32 	%rd5, %r2, 4;
	add.s64 	%rd6, %rd2, %rd5;
	ld.global.f32 	%f1, [%rd6];
	mul.f32 	%f2, %f1, 0f40400000;
	add.s64 	%rd7, %rd1, %rd5;
	st.global.f32 	[%rd7], %f2;
$L__BB0_4:
	ret;

}
	// .globl	_Z14branch_uniformPKfPfi
.visible .entry _Z14branch_uniformPKfPfi(
	.param .u64 .ptr .align 1 _Z14branch_uniformPKfPfi_param_0,
	.param .u64 .ptr .align 1 _Z14branch_uniformPKfPfi_param_1,
	.param .u32 _Z14branch_uniformPKfPfi_param_2
)
{
	.reg .pred 	%p<3>;
	.reg .b32 	%r<7>;
	.reg .b32 	%f<5>;
	.reg .b64 	%rd<11>;

	ld.param.u64 	%rd3, [_Z14branch_uniformPKfPfi_param_0];
	ld.param.u64 	%rd4, [_Z14branch_uniformPKfPfi_param_1];
	ld.param.u32 	%r3, [_Z14branch_uniformPKfPfi_param_2];
	cvta.to.global.u64 	%rd1, %rd4;
	cvta.to.global.u64 	%rd2, %rd3;
	mov.u32 	%r4, %ctaid.x;
	mov.u32 	%r5, %ntid.x;
	mov.u32 	%r1, %tid.x;
	mad.lo.s32 	%r2, %r4, %r5, %r1;
	setp.ge.s32 	%p1, %r2, %r3;
	@%p1 bra 	$L__BB1_4;
	and.b32  	%r6, %r1, 32;
	setp.ne.s32 	%p2, %r6, 0;
	@%p2 bra 	$L__BB1_3;
	mul.wide.s32 	%rd8, %r2, 4;
	add.s64 	%rd9, %rd2, %rd8;
	ld.global.f32 	%f3, [%rd9];
	add.f32 	%f4, %f3, %f3;
	add.s64 	%rd10, %rd1, %rd8;
	st.global.f32 	[%rd10], %f4;
	bra.uni 	$L__BB1_4;
$L__BB1_3:
	mul.wide.s32 	%rd5, %r2, 4;
	add.s64 	%rd6, %rd2, %rd5;
	ld.global.f32 	%f1, [%rd6];
	mul.f32 	%f2, %f1, 0f40400000;
	add.s64 	%rd7, %rd1, %rd5;
	st.global.f32 	[%rd7], %f2;
$L__BB1_4:
	ret;

}
	// .globl	_Z17branch_predicatedPKfPfi
.visible .entry _Z17branch_predicatedPKfPfi(
	.param .u64 .ptr .align 1 _Z17branch_predicatedPKfPfi_param_0,
	.param .u64 .ptr .align 1 _Z17branch_predicatedPKfPfi_param_1,
	.param .u32 _Z17branch_predicatedPKfPfi_param_2
)
{
	.reg .pred 	%p<3>;
	.reg .b32 	%r<7>;
	.reg .b32 	%f<4>;
	.reg .b64 	%rd<8>;

	ld.param.u64 	%rd1, [_Z17branch_predicatedPKfPfi_param_0];
	ld.param.u64 	%rd2, [_Z17branch_predicatedPKfPfi_param_1];
	ld.param.u32 	%r3, [_Z17branch_predicatedPKfPfi_param_2];
	mov.u32 	%r4, %ctaid.x;
	mov.u32 	%r5, %ntid.x;
	mov.u32 	%r1, %tid.x;
	mad.lo.s32 	%r2, %r4, %r5, %r1;
	setp.ge.s32 	%p1, %r2, %r3;
	@%p1 bra 	$L__BB2_2;
	cvta.to.global.u64 	%rd3, %rd1;
	cvta.to.global.u64 	%rd4, %rd2;
	and.b32  	%r6, %r1, 1;
	setp.eq.b32 	%p2, %r6, 1;
	selp.f32 	%f1, 0f40400000, 0f40000000, %p2;
	mul.wide.s32 	%rd5, %r2, 4;
	add.s64 	%rd6, %rd3, %rd5;
	ld.global.f32 	%f2, [%rd6];
	mul.f32 	%f3, %f1, %f2;
	add.s64 	%rd7, %rd4, %rd5;
	st.global.f32 	[%rd7], %f3;
$L__BB2_2:
	ret;

}
	// .globl	_Z16coalesced_accessPKfPfi
.visible .entry _Z16coalesced_accessPKfPfi(
	.param .u64 .ptr .align 1 _Z16coalesced_accessPKfPfi_param_0,
	.param .u64 .ptr .align 1 _Z16coalesced_accessPKfPfi_param_1,
	.param .u32 _Z16coalesced_accessPKfPfi_param_2
)
{
	.reg .pred 	%p<7>;
	.reg .b32 	%r<31>;
	.reg .b32 	%f<11>;
	.reg .b64 	%rd<18>;

	ld.param.u64 	%rd3, [_Z16coalesced_accessPKfPfi_param_0];
	ld.param.u64 	%rd4, [_Z16coalesced_accessPKfPfi_param_1];
	ld.param.u32 	%r12, [_Z16coalesced_accessPKfPfi_param_2];
	cvta.to.global.u64 	%rd1, %rd4;
	cvta.to.global.u64 	%rd2, %rd3;
	mov.u32 	%r13, %ctaid.x;
	mov.u32 	%r14, %ntid.x;
	mov.u32 	%r15, %tid.x;
	mad.lo.s32 	%r29, %r13, %r14, %r15;
	mov.u32 	%r16, %nctaid.x;
	mul.lo.s32 	%r2, %r14, %r16;
	setp.ge.s32 	%p1, %r29, %r12;
	@%p1 bra 	$L__BB3_7;
	add.s32 	%r17, %r29, %r2;
	max.s32 	%r18, %r12, %r17;
	setp.lt.s32 	%p2, %r17, %r12;
	selp.u32 	%r19, 1, 0, %p2;
	add.s32 	%r20, %r17, %r19;
	sub.s32 	%r21, %r18, %r20;
	div.u32 	%r22, %r21, %r2;
	add.s32 	%r3, %r22, %r19;
	and.b32  	%r23, %r3, 3;
	setp.eq.s32 	%p3, %r23, 3;
	@%p3 bra 	$L__BB3_4;
	add.s32 	%r24, %r3, 1;
	and.b32  	%r25, %r24, 3;
	neg.s32 	%r27, %r25;
$L__BB3_3:
	.pragma "nounroll";
	mul.wide.s32 	%rd5, %r29, 4;
	add.s64 	%rd6, %rd1, %rd5;
	add.s64 	%rd7, %rd2, %rd5;
	ld.global.f32 	%f1, [%rd7];
	add.f32 	%f2, %f1, %f1;
	st.global.f32 	[%rd6], %f2;
	add.s32 	%r29, %r29, %r2;
	add.s32 	%r27, %r27, 1;
	setp.ne.s32 	%p4, %r27, 0;
	@%p4 bra 	$L__BB3_3;
$L__BB3_4:
	setp.lt.u32 	%p5, %r3, 3;
	@%p5 bra 	$L__BB3_7;
	mul.wide.s32 	%rd11, %r2, 4;
	shl.b32 	%r26, %r2, 2;
$L__BB3_6:
	mul.wide.s32 	%rd8, %r29, 4;
	add.s64 	%rd9, %rd2, %rd8;
	ld.global.f32 	%f3, [%rd9];
	add.f32 	%f4, %f3, %f3;
	add.s64 	%rd10, %rd1, %rd8;
	st.global.f32 	[%rd10], %f4;
	add.s64 	%rd12, %rd9, %rd11;
	ld.global.f32 	%f5, [%rd12];
	add.f32 	%f6, %f5, %f5;
	add.s64 	%rd13, %rd10, %rd11;
	st.global.f32 	[%rd13], %f6;
	add.s64 	%rd14, %rd12, %rd11;
	ld.global.f32 	%f7, [%rd14];
	add.f32 	%f8, %f7, %f7;
	add.s64 	%rd15, %rd13, %rd11;
	st.global.f32 	[%rd15], %f8;
	add.s64 	%rd16, %rd14, %rd11;
	ld.global.f32 	%f9, [%rd16];
	add.f32 	%f10, %f9, %f9;
	add.s64 	%rd17, %rd15, %rd11;
	st.global.f32 	[%rd17], %f10;
	add.s32 	%r29, %r26, %r29;
	setp.lt.s32 	%p6, %r29, %r12;
	@%p6 bra 	$L__BB3_6;
$L__BB3_7:
	ret;

}
	// .globl	_Z14strided_accessPKfPfii
.visible .entry _Z14strided_accessPKfPfii(
	.param .u64 .ptr .align 1 _Z14strided_accessPKfPfii_param_0,
	.param .u64 .ptr .align 1 _Z14strided_accessPKfPfii_param_1,
	.param .u32 _Z14strided_accessPKfPfii_param_2,
	.param .u32 _Z14strided_accessPKfPfii_param_3
)
{
	.reg .pred 	%p<2>;
	.reg .b32 	%r<9>;
	.reg .b32 	%f<3>;
	.reg .b64 	%rd<9>;

	ld.param.u64 	%rd1, [_Z14strided_accessPKfPfii_param_0];
	ld.param.u64 	%rd2, [_Z14strided_accessPKfPfii_param_1];
	ld.param.u32 	%r2, [_Z14strided_accessPKfPfii_param_2];
	ld.param.u32 	%r3, [_Z14strided_accessPKfPfii_param_3];
	mov.u32 	%r4, %ctaid.x;
	mov.u32 	%r5, %ntid.x;
	mov.u32 	%r6, %tid.x;
	mad.lo.s32 	%r1, %r4, %r5, %r6;
	setp.ge.s32 	%p1, %r1, %r2;
	@%p1 bra 	$L__BB4_2;
	cvta.to.global.u64 	%rd3, %rd1;
	cvta.to.global.u64 	%rd4, %rd2;
	mul.lo.s32 	%r7, %r3, %r1;
	rem.s32 	%r8, %r7, %r2;
	mul.wide.s32 	%rd5, %r8, 4;
	add.s64 	%rd6, %rd3, %rd5;
	ld.global.f32 	%f1, [%rd6];
	add.f32 	%f2, %f1, %f1;
	mul.wide.s32 	%rd7, %r1, 4;
	add.s64 	%rd8, %rd4, %rd7;
	st.global.f32 	[%rd8], %f2;
$L__BB4_2:
	ret;

}
	// .globl	_Z13random_accessPKfPfi
.visible .entry _Z13random_accessPKfPfi(
	.param .u64 .ptr .align 1 _Z13random_accessPKfPfi_param_0,
	.param .u64 .ptr .align 1 _Z13random_accessPKfPfi_param_1,
	.param .u32 _Z13random_accessPKfPfi_param_2
)
{
	.reg .pred 	%p<2>;
	.reg .b32 	%r<8>;
	.reg .b32 	%f<3>;
	.reg .b64 	%rd<9>;

	ld.param.u64 	%rd1, [_Z13random_accessPKfPfi_param_0];
	ld.param.u64 	%rd2, [_Z13random_accessPKfPfi_param_1];
	ld.param.u32 	%r2, [_Z13random_accessPKfPfi_param_2];
	mov.u32 	%r3, %ctaid.x;
	mov.u32 	%r4, %ntid.x;
	mov.u32 	%r5, %tid.x;
	mad.lo.s32 	%r1, %r3, %r4, %r5;
	setp.ge.s32 	%p1, %r1, %r2;
	@%p1 bra 	$L__BB5_2;
	cvta.to.global.u64 	%rd3, %rd1;
	cvta.to.global.u64 	%rd4, %rd2;
	mad.lo.s32 	%r6, %r1, 1103515245, 12345;
	rem.s32 	%r7, %r6, %r2;
	mul.wide.s32 	%rd5, %r7, 4;
	add.s64 	%rd6, %rd3, %rd5;
	ld.global.f32 	%f1, [%rd6];
	add.f32 	%f2, %f1, %f1;
	mul.wide.s32 	%rd7, %r1, 4;
	add.s64 	%rd8, %rd4, %rd7;
	st.global.f32 	[%rd8], %f2;
$L__BB5_2:
	ret;

}
	// .globl	_Z10aos_accessP7Point3DPfi
.visible .entry _Z10aos_accessP7Point3DPfi(
	.param .u64 .ptr .align 1 _Z10aos_accessP7Point3DPfi_param_0,
	.param .u64 .ptr .align 1 _Z10aos_accessP7Point3DPfi_param_1,
	.param .u32 _Z10aos_accessP7Point3DPfi_param_2
)
{
	.reg .pred 	%p<2>;
	.reg .b32 	%r<6>;
	.reg .b32 	%f<6>;
	.reg .b64 	%rd<9>;

	ld.param.u64 	%rd1, [_Z10aos_accessP7Point3DPfi_param_0];
	ld.param.u64 	%rd2, [_Z10aos_accessP7Point3DPfi_param_1];
	ld.param.u32 	%r2, [_Z10aos_accessP7Point3DPfi_param_2];
	mov.u32 	%r3, %ctaid.x;
	mov.u32 	%r4, %ntid.x;
	mov.u32 	%r5, %tid.x;
	mad.lo.s32 	%r1, %r3, %r4, %r5;
	setp.ge.s32 	%p1, %r1, %r2;
	@%p1 bra 	$L__BB6_2;
	cvta.to.global.u64 	%rd3, %rd1;
	cvta.to.global.u64 	%rd4, %rd2;
	mul.wide.s32 	%rd5, %r1, 12;
	add.s64 	%rd6, %rd3, %rd5;
	ld.global.f32 	%f1, [%rd6];
	ld.global.f32 	%f2, [%rd6+4];
	add.f32 	%f3, %f1, %f2;
	ld.global.f32 	%f4, [%rd6+8];
	add.f32 	%f5, %f3, %f4;
	mul.wide.s32 	%rd7, %r1, 4;
	add.s64 	%rd8, %rd4, %rd7;
	st.global.f32 	[%rd8], %f5;
$L__BB6_2:
	ret;

}
	// .globl	_Z10soa_accessPKfS0_S0_Pfi
.visible .entry _Z10soa_accessPKfS0_S0_Pfi(
	.param .u64 .ptr .align 1 _Z10soa_accessPKfS0_S0_Pfi_param_0,
	.param .u64 .ptr .align 1 _Z10soa_accessPKfS0_S0_Pfi_param_1,
	.param .u64 .ptr .align 1 _Z10soa_accessPKfS0_S0_Pfi_param_2,
	.param .u64 .ptr .align 1 _Z10soa_accessPKfS0_S0_Pfi_param_3,
	.param .u32 _Z10soa_accessPKfS0_S0_Pfi_param_4
)
{
	.reg .pred 	%p<2>;
	.reg .b32 	%r<6>;
	.reg .b32 	%f<6>;
	.reg .b64 	%rd<14>;

	ld.param.u64 	%rd1, [_Z10soa_accessPKfS0_S0_Pfi_param_0];
	ld.param.u64 	%rd2, [_Z10soa_accessPKfS0_S0_Pfi_param_1];
	ld.param.u64 	%rd3, [_Z10soa_accessPKfS0_S0_Pfi_param_2];
	ld.param.u64 	%rd4, [_Z10soa_accessPKfS0_S0_Pfi_param_3];
	ld.param.u32 	%r2, [_Z10soa_accessPKfS0_S0_Pfi_param_4];
	mov.u32 	%r3, %ctaid.x;
	mov.u32 	%r4, %ntid.x;
	mov.u32 	%r5, %tid.x;
	mad.lo.s32 	%r1, %r3, %r4, %r5;
	setp.ge.s32 	%p1, %r1, %r2;
	@%p1 bra 	$L__BB7_2;
	cvta.to.global.u64 	%rd5, %rd1;
	cvta.to.global.u64 	%rd6, %rd2;
	cvta.to.global.u64 	%rd7, %rd3;
	cvta.to.global.u64 	%rd8, %rd4;
	mul.wide.s32 	%rd9, %r1, 4;
	add.s64 	%rd10, %rd5, %rd9;
	ld.global.f32 	%f1, [%rd10];
	add.s64 	%rd11, %rd6, %rd9;
	ld.global.f32 	%f2, [%rd11];
	add.f32 	%f3, %f1, %f2;
	add.s64 	%rd12, %rd7, %rd9;
	ld.global.f32 	%f4, [%rd12];
	add.f32 	%f5, %f3, %f4;
	add.s64 	%rd13, %rd8, %rd9;
	st.global.f32 	[%rd13], %f5;
$L__BB7_2:
	ret;

}
	// .globl	_Z7ilp_lowPKfPfi
.visible .entry _Z7ilp_lowPKfPfi(
	.param .u64 .ptr .align 1 _Z7ilp_lowPKfPfi_param_0,
	.param .u64 .ptr .align 1 _Z7ilp_lowPKfPfi_param_1,
	.param .u32 _Z7ilp_lowPKfPfi_param_2
)
{
	.reg .pred 	%p<2>;
	.reg .b32 	%r<6>;
	.reg .b32 	%f<6>;
	.reg .b64 	%rd<8>;

	ld.param.u64 	%rd1, [_Z7ilp_lowPKfPfi_param_0];
	ld.param.u64 	%rd2, [_Z7ilp_lowPKfPfi_param_1];
	ld.param.u32 	%r2, [_Z7ilp_lowPKfPfi_param_2];
	mov.u32 	%r3, %ctaid.x;
	mov.u32 	%r4, %ntid.x;
	mov.u32 	%r5, %tid.x;
	mad.lo.s32 	%r1, %r3, %r4, %r5;
	setp.ge.s32 	%p1, %r1, %r2;
	@%p1 bra 	$L__BB8_2;
	cvta.to.global.u64 	%rd3, %rd1;
	cvta.to.global.u64 	%rd4, %rd2;
	mul.wide.s32 	%rd5, %r1, 4;
	add.s64 	%rd6, %rd3, %rd5;
	ld.global.f32 	%f1, [%rd6];
	fma.rn.f32 	%f2, %f1, 0f3F8CCCCD, 0f3DCCCCCD;
	fma.rn.f32 	%f3, %f2, 0f3F8CCCCD, 0f3DCCCCCD;
	fma.rn.f32 	%f4, %f3, 0f3F8CCCCD, 0f3DCCCCCD;
	fma.rn.f32 	%f5, %f4, 0f3F8CCCCD, 0f3DCCCCCD;
	add.s64 	%rd7, %rd4, %rd5;
	st.global.f32 	[%rd7], %f5;
$L__BB8_2:
	ret;

}
	// .globl	_Z8ilp_highPKfPfi
.visible .entry _Z8ilp_highPKfPfi(
	.param .u64 .ptr .align 1 _Z8ilp_highPKfPfi_param_0,
	.param .u64 .ptr .align 1 _Z8ilp_highPKfPfi_param_1,
	.param .u32 _Z8ilp_highPKfPfi_param_2
)
{
	.reg .pred 	%p<2>;
	.reg .b32 	%r<6>;
	.reg .b32 	%f<12>;
	.reg .b64 	%rd<8>;

	ld.param.u64 	%rd1, [_Z8ilp_highPKfPfi_param_0];
	ld.param.u64 	%rd2, [_Z8ilp_highPKfPfi_param_1];
	ld.param.u32 	%r2, [_Z8ilp_highPKfPfi_param_2];
	mov.u32 	%r3, %ctaid.x;
	mov.u32 	%r4, %ntid.x;
	mov.u32 	%r5, %tid.x;
	mad.lo.s32 	%r1, %r3, %r4, %r5;
	setp.ge.s32 	%p1, %r1, %r2;
	@%p1 bra 	$L__BB9_2;
	cvta.to.global.u64 	%rd3, %rd1;
	cvta.to.global.u64 	%rd4, %rd2;
	mul.wide.s32 	%rd5, %r1, 4;
	add.s64 	%rd6, %rd3, %rd5;
	ld.global.f32 	%f1, [%rd6];
	mul.f32 	%f2, %f1, 0f3F000000;
	mul.f32 	%f3, %f1, 0f3E800000;
	mul.f32 	%f4, %f1, 0f3E000000;
	fma.rn.f32 	%f5, %f1, 0f3F8CCCCD, 0f3DCCCCCD;
	fma.rn.f32 	%f6, %f2, 0f3F8CCCCD, 0f3DCCCCCD;
	fma.rn.f32 	%f7, %f3, 0f3F8CCCCD, 0f3DCCCCCD;
	fma.rn.f32 	%f8, %f4, 0f3F8CCCCD, 0f3DCCCCCD;
	add.f32 	%f9, %f5, %f6;
	add.f32 	%f10, %f7, %f9;
	add.f32 	%f11, %f8, %f10;
	add.s64 	%rd7, %rd4, %rd5;
	st.global.f32 	[%rd7], %f11;
$L__BB9_2:
	ret;

}


// ===== COMPILED SASS (sm_100) =====

	.target	sm_100

	.elftype	@"ET_EXEC"


//--------------------- .note.nv.tkinfo           --------------------------
	.section	.note.nv.tkinfo,"",@"SHT_NOTE"
	.sectionflags	@"SHF_NOTE_NV_TKINFO"
	.tkinfo
        /*0018*/ 	.word	0x00000002
        /*0030*/ 	.string	""
        /*0030*/ 	.string	"ptxas"
        /*0030*/ 	.string	"Cuda compilation tools, release 13.0, V13.0.88"
        /*0030*/ 	.string	"Build cuda_13.0.r13.0/compiler.36424714_0"
        /*0030*/ 	.string	"-arch sm_100 -m 64 "



//--------------------- .note.nv.cuinfo           --------------------------
	.section	.note.nv.cuinfo,"",@"SHT_NOTE"
	.sectionflags	@"SHF_NOTE_NV_CUINFO"
        /*0018*/ 	.short	0x0002
        /*001a*/ 	.short	0x0064
        /*001c*/ 	.short	0x0082
	.zero		2


//--------------------- .nv.info                  --------------------------
	.section	.nv.info,"",@"SHT_CUDA_INFO"
	.align	4


	//----- nvinfo : EIATTR_REGCOUNT
	.align		4
        /*0000*/ 	.byte	0x04, 0x2f
        /*0002*/ 	.short	(.L_1 - .L_0)
	.align		4
.L_0:
        /*0004*/ 	.word	index@(_Z16branch_divergentPKfPfi)
        /*0008*/ 	.word	0x0000000a


	//----- nvinfo : EIATTR_FRAME_SIZE
	.align		4
.L_1:
        /*000c*/ 	.byte	0x04, 0x11
        /*000e*/ 	.short	(.L_3 - .L_2)
	.align		4
.L_2:
        /*0010*/ 	.word	index@(_Z16branch_divergentPKfPfi)
        /*0014*/ 	.word	0x00000000


	//----- nvinfo : EIATTR_REGCOUNT
	.align		4
.L_3:
        /*0018*/ 	.byte	0x04, 0x2f
        /*001a*/ 	.short	(.L_5 - .L_4)
	.align		4
.L_4:
        /*001c*/ 	.word	index@(_Z14branch_uniformPKfPfi)
        /*0020*/ 	.word	0x0000000a


	//----- nvinfo : EIATTR_FRAME_SIZE
	.align		4
.L_5:
        /*0024*/ 	.byte	0x04, 0x11
        /*0026*/ 	.short	(.L_7 - .L_6)
	.align		4
.L_6:
        /*0028*/ 	.word	index@(_Z14branch_uniformPKfPfi)
        /*002c*/ 	.word	0x00000000


	//----- nvinfo : EIATTR_REGCOUNT
	.align		4
.L_7:
        /*0030*/ 	.byte	0x04, 0x2f
        /*0032*/ 	.short	(.L_9 - .L_8)
	.align		4
.L_8:
        /*0034*/ 	.word	index@(_Z17branch_predicatedPKfPfi)
        /*0038*/ 	.word	0x0000000a


	//----- nvinfo : EIATTR_FRAME_SIZE
	.align		4
.L_9:
        /*003c*/ 	.byte	0x04, 0x11
        /*003e*/ 	.short	(.L_11 - .L_10)
	.align		4
.L_10:
        /*0040*/ 	.word	index@(_Z17branch_predicatedPKfPfi)
        /*0044*/ 	.word	0x00000000


	//----- nvinfo : EIATTR_REGCOUNT
	.align		4
.L_11:
        /*0048*/ 	.byte	0x04, 0x2f
        /*004a*/ 	.short	(.L_13 - .L_12)
	.align		4
.L_12:
        /*004c*/ 	.word	index@(_Z16coalesced_accessPKfPfi)
        /*0050*/ 	.word	0x0000001c


	//----- nvinfo : EIATTR_FRAME_SIZE
	.align		4
.L_13:
        /*0054*/ 	.byte	0x04, 0x11
        /*0056*/ 	.short	(.L_15 - .L_14)
	.align		4
.L_14:
        /*0058*/ 	.word	index@(_Z16coalesced_accessPKfPfi)
        /*005c*/ 	.word	0x00000000


	//----- nvinfo : EIATTR_REGCOUNT
	.align		4
.L_15:
        /*0060*/ 	.byte	0x04, 0x2f
        /*0062*/ 	.short	(.L_17 - .L_16)
	.align		4
.L_16:
        /*0064*/ 	.word	index@(_Z14strided_accessPKfPfii)
        /*0068*/ 	.word	0x0000000c


	//----- nvinfo : EIATTR_FRAME_SIZE
	.align		4
.L_17:
        /*006c*/ 	.byte	0x04, 0x11
        /*006e*/ 	.short	(.L_19 - .L_18)
	.align		4
.L_18:
        /*0070*/ 	.word	index@(_Z14strided_accessPKfPfii)
        /*0074*/ 	.word	0x00000000


	//----- nvinfo : EIATTR_REGCOUNT
	.align		4
.L_19:
        /*0078*/ 	.byte	0x04, 0x2f
        /*007a*/ 	.short	(.L_21 - .L_20)
	.align		4
.L_20:
        /*007c*/ 	.word	index@(_Z13random_accessPKfPfi)
        /*0080*/ 	.word	0x0000000c


	//----- nvinfo : EIATTR_FRAME_SIZE
	.align		4
.L_21:
        /*0084*/ 	.byte	0x04, 0x11
        /*0086*/ 	.short	(.L_23 - .L_22)
	.align		4
.L_22:
        /*0088*/ 	.word	index@(_Z13random_accessPKfPfi)
        /*008c*/ 	.word	0x00000000


	//----- nvinfo : EIATTR_REGCOUNT
	.align		4
.L_23:
        /*0090*/ 	.byte	0x04, 0x2f
        /*0092*/ 	.short	(.L_25 - .L_24)
	.align		4
.L_24:
        /*0094*/ 	.word	index@(_Z10aos_accessP7Point3DPfi)
        /*0098*/ 	.word	0x0000000e


	//----- nvinfo : EIATTR_FRAME_SIZE
	.align		4
.L_25:
        /*009c*/ 	.byte	0x04, 0x11
        /*009e*/ 	.short	(.L_27 - .L_26)
	.align		4
.L_26:
        /*00a0*/ 	.word	index@(_Z10aos_accessP7Point3DPfi)
        /*00a4*/ 	.word	0x00000000


	//----- nvinfo : EIATTR_REGCOUNT
	.align		4
.L_27:
        /*00a8*/ 	.byte	0x04, 0x2f
        /*00aa*/ 	.short	(.L_29 - .L_28)
	.align		4
.L_28:
        /*00ac*/ 	.word	index@(_Z10soa_accessPKfS0_S0_Pfi)
        /*00b0*/ 	.word	0x0000000e


	//----- nvinfo : EIATTR_FRAME_SIZE
	.align		4
.L_29:
        /*00b4*/ 	.byte	0x04, 0x11
        /*00b6*/ 	.short	(.L_31 - .L_30)
	.align		4
.L_30:
        /*00b8*/ 	.word	index@(_Z10soa_accessPKfS0_S0_Pfi)
        /*00bc*/ 	.word	0x00000000


	//----- nvinfo : EIATTR_REGCOUNT
	.align		4
.L_31:
        /*00c0*/ 	.byte	0x04, 0x2f
        /*00c2*/ 	.short	(.L_33 - .L_32)
	.align		4
.L_32:
        /*00c4*/ 	.word	index@(_Z7ilp_lowPKfPfi)
        /*00c8*/ 	.word	0x0000000c


	//----- nvinfo : EIATTR_FRAME_SIZE
	.align		4
.L_33:
        /*00cc*/ 	.byte	0x04, 0x11
        /*00ce*/ 	.short	(.L_35 - .L_34)
	.align		4
.L_34:
        /*00d0*/ 	.word	index@(_Z7ilp_lowPKfPfi)
        /*00d4*/ 	.word	0x00000000


	//----- nvinfo : EIATTR_REGCOUNT
	.align		4
.L_35:
        /*00d8*/ 	.byte	0x04, 0x2f
        /*00da*/ 	.short	(.L_37 - .L_36)
	.align		4
.L_36:
        /*00dc*/ 	.word	index@(_Z8ilp_highPKfPfi)
        /*00e0*/ 	.word	0x0000000e


	//----- nvinfo : EIATTR_FRAME_SIZE
	.align		4
.L_37:
        /*00e4*/ 	.byte	0x04, 0x11
        /*00e6*/ 	.short	(.L_39 - .L_38)
	.align		4
.L_38:
        /*00e8*/ 	.word	index@(_Z8ilp_highPKfPfi)
        /*00ec*/ 	.word	0x00000000


	//----- nvinfo : EIATTR_MIN_STACK_SIZE
	.align		4
.L_39:
        /*00f0*/ 	.byte	0x04, 0x12
        /*00f2*/ 	.short	(.L_41 - .L_40)
	.align		4
.L_40:
        /*00f4*/ 	.word	index@(_Z8ilp_highPKfPfi)
        /*00f8*/ 	.word	0x00000000


	//----- nvinfo : EIATTR_MIN_STACK_SIZE
	.align		4
.L_41:
        /*00fc*/ 	.byte	0x04, 0x12
        /*00fe*/ 	.short	(.L_43 - .L_42)
	.align		4
.L_42:
        /*0100*/ 	.word	index@(_Z7ilp_lowPKfPfi)
        /*0104*/ 	.word	0x00000000


	//----- nvinfo : EIATTR_MIN_STACK_SIZE
	.align		4
.L_43:
        /*0108*/ 	.byte	0x04, 0x12
        /*010a*/ 	.short	(.L_45 - .L_44)
	.align		4
.L_44:
        /*010c*/ 	.word	index@(_Z10soa_accessPKfS0_S0_Pfi)
        /*0110*/ 	.word	0x00000000


	//----- nvinfo : EIATTR_MIN_STACK_SIZE
	.align		4
.L_45:
        /*0114*/ 	.byte	0x04, 0x12
        /*0116*/ 	.short	(.L_47 - .L_46)
	.align		4
.L_46:
        /*0118*/ 	.word	index@(_Z10aos_accessP7Point3DPfi)
        /*011c*/ 	.word	0x00000000


	//----- nvinfo : EIATTR_MIN_STACK_SIZE
	.align		4
.L_47:
        /*0120*/ 	.byte	0x04, 0x12
        /*0122*/ 	.short	(.L_49 - .L_48)
	.align		4
.L_48:
        /*0124*/ 	.word	index@(_Z13random_accessPKfPfi)
        /*0128*/ 	.word	0x00000000


	//----- nvinfo : EIATTR_MIN_STACK_SIZE
	.align		4
.L_49:
        /*012c*/ 	.byte	0x04, 0x12
        /*012e*/ 	.short	(.L_51 - .L_50)
	.align		4
.L_50:
        /*0130*/ 	.word	index@(_Z14strided_accessPKfPfii)
        /*0134*/ 	.word	0x00000000


	//----- nvinfo : EIATTR_MIN_STACK_SIZE
	.align		4
.L_51:
        /*0138*/ 	.byte	0x04, 0x12
        /*013a*/ 	.short	(.L_53 - .L_52)
	.align		4
.L_52:
        /*013c*/ 	.word	index@(_Z16coalesced_accessPKfPfi)
        /*0140*/ 	.word	0x00000000


	//----- nvinfo : EIATTR_MIN_STACK_SIZE
	.align		4
.L_53:
        /*0144*/ 	.byte	0x04, 0x12
        /*0146*/ 	.short	(.L_55 - .L_54)
	.align		4
.L_54:
        /*0148*/ 	.word	index@(_Z17branch_predicatedPKfPfi)
        /*014c*/ 	.word	0x00000000


	//----- nvinfo : EIATTR_MIN_STACK_SIZE
	.align		4
.L_55:
        /*0150*/ 	.byte	0x04, 0x12
        /*0152*/ 	.short	(.L_57 - .L_56)
	.align		4
.L_56:
        /*0154*/ 	.word	index@(_Z14branch_uniformPKfPfi)
        /*0158*/ 	.word	0x00000000


	//----- nvinfo : EIATTR_MIN_STACK_SIZE
	.align		4
.L_57:
        /*015c*/ 	.byte	0x04, 0x12
        /*015e*/ 	.short	(.L_59 - .L_58)
	.align		4
.L_58:
        /*0160*/ 	.word	index@(_Z16branch_divergentPKfPfi)
        /*0164*/ 	.word	0x00000000
.L_59:


//--------------------- .nv.compat                --------------------------
	.section	.nv.compat,"",@"SHT_CUDA_COMPAT_INFO"
	.align	4
        /*0000*/ 	.byte	0x02, 0x09, 0x00, 0x00, 0x02, 0x02, 0x01, 0x00, 0x02, 0x05, 0x05, 0x00, 0x03, 0x07, 0x01, 0x01
        /*0010*/ 	.byte	0x02, 0x03, 0x00, 0x00, 0x02, 0x06, 0x01, 0x00, 0x04, 0x0b, 0x08, 0x00, 0x09, 0x00, 0x00, 0x00
        /*0020*/ 	.byte	0x00, 0x00, 0x00, 0x00


//--------------------- .nv.info._Z8ilp_highPKfPfi --------------------------
	.section	.nv.info._Z8ilp_highPKfPfi,"",@"SHT_CUDA_INFO"
	.sectionflags	@""
	.align	4


	//----- nvinfo : EIATTR_CUDA_API_VERSION
	.align		4
        /*0000*/ 	.byte	0x04, 0x37
        /*0002*/ 	.short	(.L_61 - .L_60)
.L_60:
        /*0004*/ 	.word	0x00000082


	//----- nvinfo : EIATTR_KPARAM_INFO
	.align		4
.L_61:
        /*0008*/ 	.byte	0x04, 0x17
        /*000a*/ 	.short	(.L_63 - .L_62)
.L_62:
        /*000c*/ 	.word	0x00000000
        /*0010*/ 	.short	0x0002
        /*0012*/ 	.short	0x0010
        /*0014*/ 	.byte	0x00, 0xf0, 0x11, 0x00


	//----- nvinfo : EIATTR_KPARAM_INFO
	.align		4
.L_63:
        /*0018*/ 	.byte	0x04, 0x17
        /*001a*/ 	.short	(.L_65 - .L_64)
.L_64:
        /*001c*/ 	.word	0x00000000
        /*0020*/ 	.short	0x0001
        /*0022*/ 	.short	0x0008
        /*0024*/ 	.byte	0x00, 0xf5, 0x21, 0x00


	//----- nvinfo : EIATTR_KPARAM_INFO
	.align		4
.L_65:
        /*0028*/ 	.byte	0x04, 0x17
        /*002a*/ 	.short	(.L_67 - .L_66)
.L_66:
        /*002c*/ 	.word	0x00000000
        /*0030*/ 	.short	0x0000
        /*0032*/ 	.short	0x0000
        /*0034*/ 	.byte	0x00, 0xf5, 0x21, 0x00


	//----- nvinfo : EIATTR_SPARSE_MMA_MASK
	.align		4
.L_67:
        /*0038*/ 	.byte	0x03, 0x50
        /*003a*/ 	.short	0x0000


	//----- nvinfo : EIATTR_MAXREG_COUNT
	.align		4
        /*003c*/ 	.byte	0x03, 0x1b
        /*003e*/ 	.short	0x00ff


	//----- nvinfo : EIATTR_MERCURY_ISA_VERSION
	.align		4
        /*0040*/ 	.byte	0x03, 0x5f
        /*0042*/ 	.short	0x0101


	//----- nvinfo : EIATTR_VRC_CTA_INIT_COUNT
	.align		4
        /*0044*/ 	.byte	0x02, 0x4a
	.zero		1
	.zero		1


	//----- nvinfo : EIATTR_EXIT_INSTR_OFFSETS
	.align		4
        /*0048*/ 	.byte	0x04, 0x1c
        /*004a*/ 	.short	(.L_69 - .L_68)


	//   ....[0]....
.L_68:
        /*004c*/ 	.word	0x00000070


	//   ....[1]....
        /*0050*/ 	.word	0x000001a0


	//----- nvinfo : EIATTR_CBANK_PARAM_SIZE
	.align		4
.L_69:
        /*0054*/ 	.byte	0x03, 0x19
        /*0056*/ 	.short	0x0014


	//----- nvinfo : EIATTR_PARAM_CBANK
	.align		4
        /*0058*/ 	.byte	0x04, 0x0a
        /*005a*/ 	.short	(.L_71 - .L_70)
	.align		4
.L_70:
        /*005c*/ 	.word	index@(.nv.constant0._Z8ilp_highPKfPfi)
        /*0060*/ 	.short	0x0380
        /*0062*/ 	.short	0x0014


	//----- nvinfo : EIATTR_SW_WAR
	.align		4
.L_71:
        /*0064*/ 	.byte	0x04, 0x36
        /*0066*/ 	.short	(.L_73 - .L_72)
.L_72:
        /*0068*/ 	.word	0x00000008
.L_73:


//--------------------- .nv.info._Z7ilp_lowPKfPfi --------------------------
	.section	.nv.info._Z7ilp_lowPKfPfi,"",@"SHT_CUDA_INFO"
	.sectionflags	@""
	.align	4


	//----- nvinfo : EIATTR_CUDA_API_VERSION
	.align		4
        /*0000*/ 	.byte	0x04, 0x37
        /*0002*/ 	.short	(.L_75 - .L_74)
.L_74:
        /*0004*/ 	.word	0x00000082


	//----- nvinfo : EIATTR_KPARAM_INFO
	.align		4
.L_75:
        /*0008*/ 	.byte	0x04, 0x17
        /*000a*/ 	.short	(.L_77 - .L_76)
.L_76:
        /*000c*/ 	.word	0x00000000
        /*0010*/ 	.short	0x0002
        /*0012*/ 	.short	0x0010
        /*0014*/ 	.byte	0x00, 0xf0, 0x11, 0x00


	//----- nvinfo : EIATTR_KPARAM_INFO
	.align		4
.L_77:
        /*0018*/ 	.byte	0x04, 0x17
        /*001a*/ 	.short	(.L_79 - .L_78)
.L_78:
        /*001c*/ 	.word	0x00000000
        /*0020*/ 	.short	0x0001
        /*0022*/ 	.short	0x0008
        /*0024*/ 	.byte	0x00, 0xf5, 0x21, 0x00


	//----- nvinfo : EIATTR_KPARAM_INFO
	.align		4
.L_79:
        /*0028*/ 	.byte	0x04, 0x17
        /*002a*/ 	.short	(.L_81 - .L_80)
.L_80:
        /*002c*/ 	.word	0x00000000
        /*0030*/ 	.short	0x0000
        /*0032*/ 	.short	0x0000
        /*0034*/ 	.byte	0x00, 0xf5, 0x21, 0x00


	//----- nvinfo : EIATTR_SPARSE_MMA_MASK
	.align		4
.L_81:
        /*0038*/ 	.byte	0x03, 0x50
        /*003a*/ 	.short	0x0000


	//----- nvinfo : EIATTR_MAXREG_COUNT
	.align		4
        /*003c*/ 	.byte	0x03, 0x1b
        /*003e*/ 	.short	0x00ff


	//----- nvinfo : EIATTR_MERCURY_ISA_VERSION
	.align		4
        /*0040*/ 	.byte	0x03, 0x5f
        /*0042*/ 	.short	0x0101


	//----- nvinfo : EIATTR_VRC_CTA_INIT_COUNT
	.align		4
        /*0044*/ 	.byte	0x02, 0x4a
	.zero		1
	.zero		1


	//----- nvinfo : EIATTR_EXIT_INSTR_OFFSETS
	.align		4
        /*0048*/ 	.byte	0x04, 0x1c
        /*004a*/ 	.short	(.L_83 - .L_82)


	//   ....[0]....
.L_82:
        /*004c*/ 	.word	0x00000070


	//   ....[1]....
        /*0050*/ 	.word	0x00000140


	//----- nvinfo : EIATTR_CBANK_PARAM_SIZE
	.align		4
.L_83:
        /*0054*/ 	.byte	0x03, 0x19
        /*0056*/ 	.short	0x0014


	//----- nvinfo : EIATTR_PARAM_CBANK
	.align		4
        /*0058*/ 	.byte	0x04, 0x0a
        /*005a*/ 	.short	(.L_85 - .L_84)
	.align		4
.L_84:
        /*005c*/ 	.word	index@(.nv.constant0._Z7ilp_lowPKfPfi)
        /*0060*/ 	.short	0x0380
        /*0062*/ 	.short	0x0014


	//----- nvinfo : EIATTR_SW_WAR
	.align		4
.L_85:
        /*0064*/ 	.byte	0x04, 0x36
        /*0066*/ 	.short	(.L_87 - .L_86)
.L_86:
        /*0068*/ 	.word	0x00000008
.L_87:


//--------------------- .nv.info._Z10soa_accessPKfS0_S0_Pfi --------------------------
	.section	.nv.info._Z10soa_accessPKfS0_S0_Pfi,"",@"SHT_CUDA_INFO"
	.sectionflags	@""
	.align	4


	//----- nvinfo : EIATTR_CUDA_API_VERSION
	.align		4
        /*0000*/ 	.byte	0x04, 0x37
        /*0002*/ 	.short	(.L_89 - .L_88)
.L_88:
        /*0004*/ 	.word	0x00000082


	//----- nvinfo : EIATTR_KPARAM_INFO
	.align		4
.L_89:
        /*0008*/ 	.byte	0x04, 0x17
        /*000a*/ 	.short	(.L_91 - .L_90)
.L_90:
        /*000c*/ 	.word	0x00000000
        /*0010*/ 	.short	0x0004
        /*0012*/ 	.short	0x0020
        /*0014*/ 	.byte	0x00, 0xf0, 0x11, 0x00


	//----- nvinfo : EIATTR_KPARAM_INFO
	.align		4
.L_91:
        /*0018*/ 	.byte	0x04, 0x17
        /*001a*/ 	.short	(.L_93 - .L_92)
.L_92:
        /*001c*/ 	.word	0x00000000
        /*0020*/ 	.short	0x0003
        /*0022*/ 	.short	0x0018
        /*0024*/ 	.byte	0x00, 0xf5, 0x21, 0x00


	//----- nvinfo : EIATTR_KPARAM_INFO
	.align		4
.L_93:
        /*0028*/ 	.byte	0x04, 0x17
        /*002a*/ 	.short	(.L_95 - .L_94)
.L_94:
        /*002c*/ 	.word	0x00000000
        /*0030*/ 	.short	0x0002
        /*0032*/ 	.short	0x0010
        /*0034*/ 	.byte	0x00, 0xf5, 0x21, 0x00


	//----- nvinfo : EIATTR_KPARAM_INFO
	.align		4
.L_95:
        /*0038*/ 	.byte	0x04, 0x17
        /*003a*/ 	.short	(.L_97 - .L_96)
.L_96:
        /*003c*/ 	.word	0x00000000
        /*0040*/ 	.short	0x0001
        /*0042*/ 	.short	0x0008
        /*0044*/ 	.byte	0x00, 0xf5, 0x21, 0x00


	//----- nvinfo : EIATTR_KPARAM_INFO
	.align		4
.L_97:
        /*0048*/ 	.byte	0x04, 0x17
        /*004a*/ 	.short	(.L_99 - .L_98)
.L_98:
        /*004c*/ 	.word	0x00000000
        /*0050*/ 	.short	0x0000
        /*0052*/ 	.short	0x0000
        /*0054*/ 	.byte	0x00, 0xf5, 0x21, 0x00


	//----- nvinfo : EIATTR_SPARSE_MMA_MASK
	.align		4
.L_99:
        /*0058*/ 	.byte	0x03, 0x50
        /*005a*/ 	.short	0x0000


	//----- nvinfo : EIATTR_MAXREG_COUNT
	.align		4
        /*005c*/ 	.byte	0x03, 0x1b
        /*005e*/ 	.short	0x00ff


	//----- nvinfo : EIATTR_MERCURY_ISA_VERSION
	.align		4
        /*0060*/ 	.byte	0x03, 0x5f
        /*0062*/ 	.short	0x0101


	//----- nvinfo : EIATTR_VRC_CTA_INIT_COUNT
	.align		4
        /*0064*/ 	.byte	0x02, 0x4a
	.zero		1
	.zero		1


	//----- nvinfo : EIATTR_EXIT_INSTR_OFFSETS
	.align		4
        /*0068*/ 	.byte	0x04, 0x1c
        /*006a*/ 	.short	(.L_101 - .L_100)


	//   ....[0]....
.L_100:
        /*006c*/ 	.word	0x00000070


	//   ....[1]....
        /*0070*/ 	.word	0x00000170


	//----- nvinfo : EIATTR_CBANK_PARAM_SIZE
	.align		4
.L_101:
        /*0074*/ 	.byte	0x03, 0x19
        /*0076*/ 	.short	0x0024


	//----- nvinfo : EIATTR_PARAM_CBANK
	.align		4
        /*0078*/ 	.byte	0x04, 0x0a
        /*007a*/ 	.short	(.L_103 - .L_102)
	.align		4
.L_102:
        /*007c*/ 	.word	index@(.nv.constant0._Z10soa_accessPKfS0_S0_Pfi)
        /*0080*/ 	.short	0x0380
        /*0082*/ 	.short	0x0024


	//----- nvinfo : EIATTR_SW_WAR
	.align		4
.L_103:
        /*0084*/ 	.byte	0x04, 0x36
        /*0086*/ 	.short	(.L_105 - .L_104)
.L_104:
        /*0088*/ 	.word	0x00000008
.L_105:


//--------------------- .nv.info._Z10aos_accessP7Point3DPfi --------------------------
	.section	.nv.info._Z10aos_accessP7Point3DPfi,"",@"SHT_CUDA_INFO"
	.sectionflags	@""
	.align	4


	//----- nvinfo : EIATTR_CUDA_API_VERSION
	.align		4
        /*0000*/ 	.byte	0x04, 0x37
        /*0002*/ 	.short	(.L_107 - .L_106)
.L_106:
        /*0004*/ 	.word	0x00000082


	//----- nvinfo : EIATTR_KPARAM_INFO
	.align		4
.L_107:
        /*0008*/ 	.byte	0x04, 0x17
        /*000a*/ 	.short	(.L_109 - .L_108)
.L_108:
        /*000c*/ 	.word	0x00000000
        /*0010*/ 	.short	0x0002
        /*0012*/ 	.short	0x0010
        /*0014*/ 	.byte	0x00, 0xf0, 0x11, 0x00


	//----- nvinfo : EIATTR_KPARAM_INFO
	.align		4
.L_109:
        /*0018*/ 	.byte	0x04, 0x17
        /*001a*/ 	.short	(.L_111 - .L_110)
.L_110:
        /*001c*/ 	.word	0x00000000
        /*0020*/ 	.short	0x0001
        /*0022*/ 	.short	0x0008
        /*0024*/ 	.byte	0x00, 0xf5, 0x21, 0x00


	//----- nvinfo : EIATTR_KPARAM_INFO
	.align		4
.L_111:
        /*0028*/ 	.byte	0x04, 0x17
        /*002a*/ 	.short	(.L_113 - .L_112)
.L_112:
        /*002c*/ 	.word	0x00000000
        /*0030*/ 	.short	0x0000
        /*0032*/ 	.short	0x0000
        /*0034*/ 	.byte	0x00, 0xf5, 0x21, 0x00


	//----- nvinfo : EIATTR_SPARSE_MMA_MASK
	.align		4
.L_113:
        /*0038*/ 	.byte	0x03, 0x50
        /*003a*/ 	.short	0x0000


	//----- nvinfo : EIATTR_MAXREG_COUNT
	.align		4
        /*003c*/ 	.byte	0x03, 0x1b
        /*003e*/ 	.short	0x00ff


	//----- nvinfo : EIATTR_MERCURY_ISA_VERSION
	.align		4
        /*0040*/ 	.byte	0x03, 0x5f
        /*0042*/ 	.short	0x0101


	//----- nvinfo : EIATTR_VRC_CTA_INIT_COUNT
	.align		4
        /*0044*/ 	.byte	0x02, 0x4a
	.zero		1
	.zero		1


	//----- nvinfo : EIATTR_EXIT_INSTR_OFFSETS
	.align		4
        /*0048*/ 	.byte	0x04, 0x1c
        /*004a*/ 	.short	(.L_115 - .L_114)


	//   ....[0]....
.L_114:
        /*004c*/ 	.word	0x00000070


	//   ....[1]....
        /*0050*/ 	.word	0x00000130


	//----- nvinfo : EIATTR_CBANK_PARAM_SIZE
	.align		4
.L_115:
        /*0054*/ 	.byte	0x03, 0x19
        /*0056*/ 	.short	0x0014


	//----- nvinfo : EIATTR_PARAM_CBANK
	.align		4
        /*0058*/ 	.byte	0x04, 0x0a
        /*005a*/ 	.short	(.L_117 - .L_116)
	.align		4
.L_116:
        /*005c*/ 	.word	index@(.nv.constant0._Z10aos_accessP7Point3DPfi)
        /*0060*/ 	.short	0x0380
        /*0062*/ 	.short	0x0014


	//----- nvinfo : EIATTR_SW_WAR
	.align		4
.L_117:
        /*0064*/ 	.byte	0x04, 0x36
        /*0066*/ 	.short	(.L_119 - .L_118)
.L_118:
        /*0068*/ 	.word	0x00000008
.L_119:


//--------------------- .nv.info._Z13random_accessPKfPfi --------------------------
	.section	.nv.info._Z13random_accessPKfPfi,"",@"SHT_CUDA_INFO"
	.sectionflags	@""
	.align	4


	//----- nvinfo : EIATTR_CUDA_API_VERSION
	.align		4
        /*0000*/ 	.byte	0x04, 0x37
        /*0002*/ 	.short	(.L_121 - .L_120)
.L_120:
        /*0004*/ 	.word	0x00000082


	//----- nvinfo : EIATTR_KPARAM_INFO
	.align		4
.L_121:
        /*0008*/ 	.byte	0x04, 0x17
        /*000a*/ 	.short	(.L_123 - .L_122)
.L_122:
        /*000c*/ 	.word	0x00000000
        /*0010*/ 	.short	0x0002
        /*0012*/ 	.short	0x0010
        /*0014*/ 	.byte	0x00, 0xf0, 0x11, 0x00


	//----- nvinfo : EIATTR_KPARAM_INFO
	.align		4
.L_123:
        /*0018*/ 	.byte	0x04, 0x17
        /*001a*/ 	.short	(.L_125 - .L_124)
.L_124:
        /*001c*/ 	.word	0x00000000
        /*0020*/ 	.short	0x0001
        /*0022*/ 	.short	0x0008
        /*0024*/ 	.byte	0x00, 0xf5, 0x21, 0x00


	//----- nvinfo : EIATTR_KPARAM_INFO
	.align		4
.L_125:
        /*0028*/ 	.byte	0x04, 0x17
        /*002a*/ 	.short	(.L_127 - .L_126)
.L_126:
        /*002c*/ 	.word	0x00000000
        /*0030*/ 	.short	0x0000
        /*0032*/ 	.short	0x0000
        /*0034*/ 	.byte	0x00, 0xf5, 0x21, 0x00


	//----- nvinfo : EIATTR_SPARSE_MMA_MASK
	.align		4
.L_127:
        /*0038*/ 	.byte	0x03, 0x50
        /*003a*/ 	.short	0x0000


	//----- nvinfo : EIATTR_MAXREG_COUNT
	.align		4
        /*003c*/ 	.byte	0x03, 0x1b
        /*003e*/ 	.short	0x00ff


	//----- nvinfo : EIATTR_MERCURY_ISA_VERSION
	.align		4
        /*0040*/ 	.byte	0x03, 0x5f
        /*0042*/ 	.short	0x0101


	//----- nvinfo : EIATTR_VRC_CTA_INIT_COUNT
	.align		4
        /*0044*/ 	.byte	0x02, 0x4a
	.zero		1
	.zero		1


	//----- nvinfo : EIATTR_EXIT_INSTR_OFFSETS
	.align		4
        /*0048*/ 	.byte	0x04, 0x1c
        /*004a*/ 	.short	(.L_129 - .L_128)


	//   ....[0]....
.L_128:
        /*004c*/ 	.word	0x00000070


	//   ....[1]....
        /*0050*/ 	.word	0x00000270


	//----- nvinfo : EIATTR_CBANK_PARAM_SIZE
	.align		4
.L_129:
        /*0054*/ 	.byte	0x03, 0x19
        /*0056*/ 	.short	0x0014


	//----- nvinfo : EIATTR_PARAM_CBANK
	.align		4
        /*0058*/ 	.byte	0x04, 0x0a
        /*005a*/ 	.short	(.L_131 - .L_130)
	.align		4
.L_130:
        /*005c*/ 	.word	index@(.nv.constant0._Z13random_accessPKfPfi)
        /*0060*/ 	.short	0x0380
        /*0062*/ 	.short	0x0014


	//----- nvinfo : EIATTR_SW_WAR
	.align		4
.L_131:
        /*0064*/ 	.byte	0x04, 0x36
        /*0066*/ 	.short	(.L_133 - .L_132)
.L_132:
        /*0068*/ 	.word	0x00000008
.L_133:


//--------------------- .nv.info._Z14strided_accessPKfPfii --------------------------
	.section	.nv.info._Z14strided_accessPKfPfii,"",@"SHT_CUDA_INFO"
	.sectionflags	@""
	.align	4


	//----- nvinfo : EIATTR_CUDA_API_VERSION
	.align		4
        /*0000*/ 	.byte	0x04, 0x37
        /*0002*/ 	.short	(.L_135 - .L_134)
.L_134:
        /*0004*/ 	.word	0x00000082


	//----- nvinfo : EIATTR_KPARAM_INFO
	.align		4
.L_135:
        /*0008*/ 	.byte	0x04, 0x17
        /*000a*/ 	.short	(.L_137 - .L_136)
.L_136:
        /*000c*/ 	.word	0x00000000
        /*0010*/ 	.short	0x0003
        /*0012*/ 	.short	0x0014
        /*0014*/ 	.byte	0x00, 0xf0, 0x11, 0x00


	//----- nvinfo : EIATTR_KPARAM_INFO
	.align		4
.L_137:
        /*0018*/ 	.byte	0x04, 0x17
        /*001a*/ 	.short	(.L_139 - .L_138)
.L_138:
        /*001c*/ 	.word	0x00000000
        /*0020*/ 	.short	0x0002
        /*0022*/ 	.short	0x0010
        /*0024*/ 	.byte	0x00, 0xf0, 0x11, 0x00


	//----- nvinfo : EIATTR_KPARAM_INFO
	.align		4
.L_139:
        /*0028*/ 	.byte	0x04, 0x17
        /*002a*/ 	.short	(.L_141 - .L_140)
.L_140:
        /*002c*/ 	.word	0x00000000
        /*0030*/ 	.short	0x0001
        /*0032*/ 	.short	0x0008
        /*0034*/ 	.byte	0x00, 0xf5, 0x21, 0x00


	//----- nvinfo : EIATTR_KPARAM_INFO
	.align		4
.L_141:
        /*0038*/ 	.byte	0x04, 0x17
        /*003a*/ 	.short	(.L_143 - .L_142)
.L_142:
        /*003c*/ 	.word	0x00000000
        /*0040*/ 	.short	0x0000
        /*0042*/ 	.short	0x0000
        /*0044*/ 	.byte	0x00, 0xf5, 0x21, 0x00


	//----- nvinfo : EIATTR_SPARSE_MMA_MASK
	.align		4
.L_143:
        /*0048*/ 	.byte	0x03, 0x50
        /*004a*/ 	.short	0x0000


	//----- nvinfo : EIATTR_MAXREG_COUNT
	.align		4
        /*004c*/ 	.byte	0x03, 0x1b
        /*004e*/ 	.short	0x00ff


	//----- nvinfo : EIATTR_MERCURY_ISA_VERSION
	.align		4
        /*0050*/ 	.byte	0x03, 0x5f
        /*0052*/ 	.short	0x0101


	//----- nvinfo : EIATTR_VRC_CTA_INIT_COUNT
	.align		4
        /*0054*/ 	.byte	0x02, 0x4a
	.zero		1
	.zero		1


	//----- nvinfo : EIATTR_EXIT_INSTR_OFFSETS
	.align		4
        /*0058*/ 	.byte	0x04, 0x1c
        /*005a*/ 	.short	(.L_145 - .L_144)


	//   ....[0]....
.L_144:
        /*005c*/ 	.word	0x00000070


	//   ....[1]....
        /*0060*/ 	.word	0x00000270


	//----- nvinfo : EIATTR_CBANK_PARAM_SIZE
	.align		4
.L_145:
        /*0064*/ 	.byte	0x03, 0x19
        /*0066*/ 	.short	0x0018


	//----- nvinfo : EIATTR_PARAM_CBANK
	.align		4
        /*0068*/ 	.byte	0x04, 0x0a
        /*006a*/ 	.short	(.L_147 - .L_146)
	.align		4
.L_146:
        /*006c*/ 	.word	index@(.nv.constant0._Z14strided_accessPKfPfii)
        /*0070*/ 	.short	0x0380
        /*0072*/ 	.short	0x0018


	//----- nvinfo : EIATTR_SW_WAR
	.align		4
.L_147:
        /*0074*/ 	.byte	0x04, 0x36
        /*0076*/ 	.short	(.L_149 - .L_148)
.L_148:
        /*0078*/ 	.word	0x00000008
.L_149:


//--------------------- .nv.info._Z16coalesced_accessPKfPfi --------------------------
	.section	.nv.info._Z16coalesced_accessPKfPfi,"",@"SHT_CUDA_INFO"
	.sectionflags	@""
	.align	4


	//----- nvinfo : EIATTR_CUDA_API_VERSION
	.align		4
        /*0000*/ 	.byte	0x04, 0x37
        /*0002*/ 	.short	(.L_151 - .L_150)
.L_150:
        /*0004*/ 	.word	0x00000082


	//----- nvinfo : EIATTR_KPARAM_INFO
	.align		4
.L_151:
        /*0008*/ 	.byte	0x04, 0x17
        /*000a*/ 	.short	(.L_153 - .L_152)
.L_152:
        /*000c*/ 	.word	0x00000000
        /*0010*/ 	.short	0x0002
        /*0012*/ 	.short	0x0010
        /*0014*/ 	.byte	0x00, 0xf0, 0x11, 0x00


	//----- nvinfo : EIATTR_KPARAM_INFO
	.align		4
.L_153:
        /*0018*/ 	.byte	0x04, 0x17
        /*001a*/ 	.short	(.L_155 - .L_154)
.L_154:
        /*001c*/ 	.word	0x00000000
        /*0020*/ 	.short	0x0001
        /*0022*/ 	.short	0x0008
        /*0024*/ 	.byte	0x00, 0xf5, 0x21, 0x00


	//----- nvinfo : EIATTR_KPARAM_INFO
	.align		4
.L_155:
        /*0028*/ 	.byte	0x04, 0x17
        /*002a*/ 	.short	(.L_157 - .L_156)
.L_156:
        /*002c*/ 	.word	0x00000000
        /*0030*/ 	.short	0x0000
        /*0032*/ 	.short	0x0000
        /*0034*/ 	.byte	0x00, 0xf5, 0x21, 0x00


	//----- nvinfo : EIATTR_SPARSE_MMA_MASK
	.align		4
.L_157:
        /*0038*/ 	.byte	0x03, 0x50
        /*003a*/ 	.short	0x0000


	//----- nvinfo : EIATTR_MAXREG_COUNT
	.align		4
        /*003c*/ 	.byte	0x03, 0x1b
        /*003e*/ 	.short	0x00ff


	//----- nvinfo : EIATTR_MERCURY_ISA_VERSION
	.align		4
        /*0040*/ 	.byte	0x03, 0x5f
        /*0042*/ 	.short	0x0101


	//----- nvinfo : EIATTR_VRC_CTA_INIT_COUNT
	.align		4
        /*0044*/ 	.byte	0x02, 0x4a
	.zero		1
	.zero		1


	//----- nvinfo : EIATTR_EXIT_INSTR_OFFSETS
	.align		4
        /*0048*/ 	.byte	0x04, 0x1c
        /*004a*/ 	.short	(.L_159 - .L_158)


	//   ....[0]....
.L_158:
        /*004c*/ 	.word	0x00000090


	//   ....[1]....
        /*0050*/ 	.word	0x00000390


	//   ....[2]....
        /*0054*/ 	.word	0x00000510


	//----- nvinfo : EIATTR_CRS_STACK_SIZE
	.align		4
.L_159:
        /*0058*/ 	.byte	0x04, 0x1e
        /*005a*/ 	.short	(.L_161 - .L_160)
.L_160:
        /*005c*/ 	.word	0x00000000


	//----- nvinfo : EIATTR_CBANK_PARAM_SIZE
	.align		4
.L_161:
        /*0060*/ 	.byte	0x03, 0x19
        /*0062*/ 	.short	0x0014


	//----- nvinfo : EIATTR_PARAM_CBANK
	.align		4
        /*0064*/ 	.byte	0x04, 0x0a
        /*0066*/ 	.short	(.L_163 - .L_162)
	.align		4
.L_162:
        /*0068*/ 	.word	index@(.nv.constant0._Z16coalesced_accessPKfPfi)
        /*006c*/ 	.short	0x0380
        /*006e*/ 	.short	0x0014


	//----- nvinfo : EIATTR_SW_WAR
	.align		4
.L_163:
        /*0070*/ 	.byte	0x04, 0x36
        /*0072*/ 	.short	(.L_165 - .L_164)
.L_164:
        /*0074*/ 	.word	0x00000008
.L_165:


//--------------------- .nv.info._Z17branch_predicatedPKfPfi --------------------------
	.section	.nv.info._Z17branch_predicatedPKfPfi,"",@"SHT_CUDA_INFO"
	.sectionflags	@""
	.align	4


	//----- nvinfo : EIATTR_CUDA_API_VERSION
	.align		4
        /*0000*/ 	.byte	0x04, 0x37
        /*0002*/ 	.short	(.L_167 - .L_166)
.L_166:
        /*0004*/ 	.word	0x00000082


	//----- nvinfo : EIATTR_KPARAM_INFO
	.align		4
.L_167:
        /*0008*/ 	.byte	0x04, 0x17
        /*000a*/ 	.short	(.L_169 - .L_168)
.L_168:
        /*000c*/ 	.word	0x00000000
        /*0010*/ 	.short	0x0002
        /*0012*/ 	.short	0x0010
        /*0014*/ 	.byte	0x00, 0xf0, 0x11, 0x00


	//----- nvinfo : EIATTR_KPARAM_INFO
	.align		4
.L_169:
        /*0018*/ 	.byte	0x04, 0x17
        /*001a*/ 	.short	(.L_171 - .L_170)
.L_170:
        /*001c*/ 	.word	0x00000000
        /*0020*/ 	.short	0x0001
        /*0022*/ 	.short	0x0008
        /*0024*/ 	.byte	0x00, 0xf5, 0x21, 0x00


	//----- nvinfo : EIATTR_KPARAM_INFO
	.align		4
.L_171:
        /*0028*/ 	.byte	0x04, 0x17
        /*002a*/ 	.short	(.L_173 - .L_172)
.L_172:
        /*002c*/ 	.word	0x00000000
        /*0030*/ 	.short	0x0000
        /*0032*/ 	.short	0x0000
        /*0034*/ 	.byte	0x00, 0xf5, 0x21, 0x00


	//----- nvinfo : EIATTR_SPARSE_MMA_MASK
	.align		4
.L_173:
        /*0038*/ 	.byte	0x03, 0x50
        /*003a*/ 	.short	0x0000


	//----- nvinfo : EIATTR_MAXREG_COUNT
	.align		4
        /*003c*/ 	.byte	0x03, 0x1b
        /*003e*/ 	.short	0x00ff


	//----- nvinfo : EIATTR_MERCURY_ISA_VERSION
	.align		4
        /*0040*/ 	.byte	0x03, 0x5f
        /*0042*/ 	.short	0x0101


	//----- nvinfo : EIATTR_VRC_CTA_INIT_COUNT
	.align		4
        /*0044*/ 	.byte	0x02, 0x4a
	.zero		1
	.zero		1


	//----- nvinfo : EIATTR_EXIT_INSTR_OFFSETS
	.align		4
        /*0048*/ 	.byte	0x04, 0x1c
        /*004a*/ 	.short	(.L_175 - .L_174)


	//   ....[0]....
.L_174:
        /*004c*/ 	.word	0x00000070


	//   ....[1]....
        /*0050*/ 	.word	0x00000140


	//----- nvinfo : EIATTR_CBANK_PARAM_SIZE
	.align		4
.L_175:
        /*0054*/ 	.byte	0x03, 0x19
        /*0056*/ 	.short	0x0014


	//----- nvinfo : EIATTR_PARAM_CBANK
	.align		4
        /*0058*/ 	.byte	0x04, 0x0a
        /*005a*/ 	.short	(.L_177 - .L_176)
	.align		4
.L_176:
        /*005c*/ 	.word	index@(.nv.constant0._Z17branch_predicatedPKfPfi)
        /*0060*/ 	.short	0x0380
        /*0062*/ 	.short	0x0014


	//----- nvinfo : EIATTR_SW_WAR
	.align		4
.L_177:
        /*0064*/ 	.byte	0x04, 0x36
        /*0066*/ 	.short	(.L_179 - .L_178)
.L_178:
        /*0068*/ 	.word	0x00000008
.L_179:


//--------------------- .nv.info._Z14branch_uniformPKfPfi --------------------------
	.section	.nv.info._Z14branch_uniformPKfPfi,"",@"SHT_CUDA_INFO"
	.sectionflags	@""
	.align	4


	//----- nvinfo : EIATTR_CUDA_API_VERSION
	.align		4
        /*0000*/ 	.byte	0x04, 0x37
        /*0002*/ 	.short	(.L_181 - .L_180)
.L_180:
        /*0004*/ 	.word	0x00000082


	//----- nvinfo : EIATTR_KPARAM_INFO
	.align		4
.L_181:
        /*0008*/ 	.byte	0x04, 0x17
        /*000a*/ 	.short	(.L_183 - .L_182)
.L_182:
        /*000c*/ 	.word	0x00000000
        /*0010*/ 	.short	0x0002
        /*0012*/ 	.short	0x0010
        /*0014*/ 	.byte	0x00, 0xf0, 0x11, 0x00


	//----- nvinfo : EIATTR_KPARAM_INFO
	.align		4
.L_183:
        /*0018*/ 	.byte	0x04, 0x17
        /*001a*/ 	.short	(.L_185 - .L_184)
.L_184:
        /*001c*/ 	.word	0x00000000
        /*0020*/ 	.short	0x0001
        /*0022*/ 	.short	0x0008
        /*0024*/ 	.byte	0x00, 0xf5, 0x21, 0x00


	//----- nvinfo : EIATTR_KPARAM_INFO
	.align		4
.L_185:
        /*0028*/ 	.byte	0x04, 0x17
        /*002a*/ 	.short	(.L_187 - .L_186)
.L_186:
        /*002c*/ 	.word	0x00000000
        /*0030*/ 	.short	0x0000
        /*0032*/ 	.short	0x0000
        /*0034*/ 	.byte	0x00, 0xf5, 0x21, 0x00


	//----- nvinfo : EIATTR_SPARSE_MMA_MASK
	.align		4
.L_187:
        /*0038*/ 	.byte	0x03, 0x50
        /*003a*/ 	.short	0x0000


	//----- nvinfo : EIATTR_MAXREG_COUNT
	.align		4
        /*003c*/ 	.byte	0x03, 0x1b
        /*003e*/ 	.short	0x00ff


	//----- nvinfo : EIATTR_MERCURY_ISA_VERSION
	.align		4
        /*0040*/ 	.byte	0x03, 0x5f
        /*0042*/ 	.short	0x0101


	//----- nvinfo : EIATTR_VRC_CTA_INIT_COUNT
	.align		4
        /*0044*/ 	.byte	0x02, 0x4a
	.zero		1
	.zero		1


	//----- nvinfo : EIATTR_EXIT_INSTR_OFFSETS
	.align		4
        /*0048*/ 	.byte	0x04, 0x1c
        /*004a*/ 	.short	(.L_189 - .L_188)


	//   ....[0]....
.L_188:
        /*004c*/ 	.word	0x00000070


	//   ....[1]....
        /*0050*/ 	.word	0x00000120


	//   ....[2]....
        /*0054*/ 	.word	0x000001a0


	//----- nvinfo : EIATTR_CRS_STACK_SIZE
	.align		4
.L_189:
        /*0058*/ 	.byte	0x04, 0x1e
        /*005a*/ 	.short	(.L_191 - .L_190)
.L_190:
        /*005c*/ 	.word	0x00000000


	//----- nvinfo : EIATTR_CBANK_PARAM_SIZE
	.align		4
.L_191:
        /*0060*/ 	.byte	0x03, 0x19
        /*0062*/ 	.short	0x0014


	//----- nvinfo : EIATTR_PARAM_CBANK
	.align		4
        /*0064*/ 	.byte	0x04, 0x0a
        /*0066*/ 	.short	(.L_193 - .L_192)
	.align		4
.L_192:
        /*0068*/ 	.word	index@(.nv.constant0._Z14branch_uniformPKfPfi)
        /*006c*/ 	.short	0x0380
        /*006e*/ 	.short	0x0014


	//----- nvinfo : EIATTR_SW_WAR
	.align		4
.L_193:
        /*0070*/ 	.byte	0x04, 0x36
        /*0072*/ 	.short	(.L_195 - .L_194)
.L_194:
        /*0074*/ 	.word	0x00000008
.L_195:


//--------------------- .nv.info._Z16branch_divergentPKfPfi --------------------------
	.section	.nv.info._Z16branch_divergentPKfPfi,"",@"SHT_CUDA_INFO"
	.sectionflags	@""
	.align	4


	//----- nvinfo : EIATTR_CUDA_API_VERSION
	.align		4
        /*0000*/ 	.byte	0x04, 0x37
        /*0002*/ 	.short	(.L_197 - .L_196)
.L_196:
        /*0004*/ 	.word	0x00000082


	//----- nvinfo : EIATTR_KPARAM_INFO
	.align		4
.L_197:
        /*0008*/ 	.byte	0x04, 0x17
        /*000a*/ 	.short	(.L_199 - .L_198)
.L_198:
        /*000c*/ 	.word	0x00000000
        /*0010*/ 	.short	0x0002
        /*0012*/ 	.short	0x0010
        /*0014*/ 	.byte	0x00, 0xf0, 0x11, 0x00


	//----- nvinfo : EIATTR_KPARAM_INFO
	.align		4
.L_199:
        /*0018*/ 	.byte	0x04, 0x17
        /*001a*/ 	.short	(.L_201 - .L_200)
.L_200:
        /*001c*/ 	.word	0x00000000
        /*0020*/ 	.short	0x0001
        /*0022*/ 	.short	0x0008
        /*0024*/ 	.byte	0x00, 0xf5, 0x21, 0x00


	//----- nvinfo : EIATTR_KPARAM_INFO
	.align		4
.L_201:
        /*0028*/ 	.byte	0x04, 0x17
        /*002a*/ 	.short	(.L_203 - .L_202)
.L_202:
        /*002c*/ 	.word	0x00000000
        /*0030*/ 	.short	0x0000
        /*0032*/ 	.short	0x0000
        /*0034*/ 	.byte	0x00, 0xf5, 0x21, 0x00


	//----- nvinfo : EIATTR_SPARSE_MMA_MASK
	.align		4
.L_203:
        /*0038*/ 	.byte	0x03, 0x50
        /*003a*/ 	.short	0x0000


	//----- nvinfo : EIATTR_MAXREG_COUNT
	.align		4
        /*003c*/ 	.byte	0x03, 0x1b
        /*003e*/ 	.short	0x00ff


	//----- nvinfo : EIATTR_MERCURY_ISA_VERSION
	.align		4
        /*0040*/ 	.byte	0x03, 0x5f
        /*0042*/ 	.short	0x0101


	//----- nvinfo : EIATTR_VRC_CTA_INIT_COUNT
	.align		4
        /*0044*/ 	.byte	0x02, 0x4a
	.zero		1
	.zero		1


	//----- nvinfo : EIATTR_EXIT_INSTR_OFFSETS
	.align		4
        /*0048*/ 	.byte	0x04, 0x1c
        /*004a*/ 	.short	(.L_205 - .L_204)


	//   ....[0]....
.L_204:
        /*004c*/ 	.word	0x00000070


	//   ....[1]....
        /*0050*/ 	.word	0x00000130


	//   ....[2]....
        /*0054*/ 	.word	0x000001b0


	//----- nvinfo : EIATTR_CRS_STACK_SIZE
	.align		4
.L_205:
        /*0058*/ 	.byte	0x04, 0x1e
        /*005a*/ 	.short	(.L_207 - .L_206)
.L_206:
        /*005c*/ 	.word	0x00000000


	//----- nvinfo : EIATTR_CBANK_PARAM_SIZE
	.align		4
.L_207:
        /*0060*/ 	.byte	0x03, 0x19
        /*0062*/ 	.short	0x0014


	//----- nvinfo : EIATTR_PARAM_CBANK
	.align		4
        /*0064*/ 	.byte	0x04, 0x0a
        /*0066*/ 	.short	(.L_209 - .L_208)
	.align		4
.L_208:
        /*0068*/ 	.word	index@(.nv.constant0._Z16branch_divergentPKfPfi)
        /*006c*/ 	.short	0x0380
        /*006e*/ 	.short	0x0014


	//----- nvinfo : EIATTR_SW_WAR
	.align		4
.L_209:
        /*0070*/ 	.byte	0x04, 0x36
        /*0072*/ 	.short	(.L_211 - .L_210)
.L_210:
        /*0074*/ 	.word	0x00000008
.L_211:


//--------------------- .nv.callgraph             --------------------------
	.section	.nv.callgraph,"",@"SHT_CUDA_CALLGRAPH"
	.align	4
	.sectionentsize	8
	.align		4
        /*0000*/ 	.word	0x00000000
	.align		4
        /*0004*/ 	.word	0xffffffff
	.align		4
        /*0008*/ 	.word	0x00000000
	.align		4
        /*000c*/ 	.word	0xfffffffe
	.align		4
        /*0010*/ 	.word	0x00000000
	.align		4
        /*0014*/ 	.word	0xfffffffd
	.align		4
        /*0018*/ 	.word	0x00000000
	.align		4
        /*001c*/ 	.word	0xfffffffc


//--------------------- .text._Z8ilp_highPKfPfi   --------------------------
	.section	.text._Z8ilp_highPKfPfi,"ax",@progbits
	.align	128
        .global         _Z8ilp_highPKfPfi
        .type           _Z8ilp_highPKfPfi,@function
        .size           _Z8ilp_highPKfPfi,(.L_x_16 - _Z8ilp_highPKfPfi)
        .other          _Z8ilp_highPKfPfi,@"STO_CUDA_ENTRY STV_DEFAULT"
_Z8ilp_highPKfPfi:
.text._Z8ilp_highPKfPfi:
[----:B------:R-:W-:Y:S01]  /*0000*/  LDC R1, c[0x0][0x37c] ;  /* 0x0000df00ff017b82 */ /* 0x000fe20000000800 */
[----:B------:R-:W0:Y:S07]  /*0010*/  S2R R0, SR_TID.X ;  /* 0x0000000000007919 */ /* 0x000e2e0000002100 */
[----:B------:R-:W0:Y:S01]  /*0020*/  S2UR UR4, SR_CTAID.X ;  /* 0x00000000000479c3 */ /* 0x000e220000002500 */
[----:B------:R-:W1:Y:S07]  /*0030*/  LDCU UR5, c[0x0][0x390] ;  /* 0x00007200ff0577ac */ /* 0x000e6e0008000800 */
[----:B------:R-:W0:Y:S02]  /*0040*/  LDC R7, c[0x0][0x360] ;  /* 0x0000d800ff077b82 */ /* 0x000e240000000800 */
[----:B0-----:R-:W-:-:S05]  /*0050*/  IMAD R7, R7, UR4, R0 ;  /* 0x0000000407077c24 */ /* 0x001fca000f8e0200 */
[----:B-1----:R-:W-:-:S13]  /*0060*/  ISETP.GE.AND P0, PT, R7, UR5, PT ;  /* 0x0000000507007c0c */ /* 0x002fda000bf06270 */
[----:B------:R-:W-:Y:S05]  /*0070*/  @P0 EXIT ;  /* 0x000000000000094d */ /* 0x000fea0003800000 */
[----:B------:R-:W0:Y:S01]  /*0080*/  LDC.64 R2, c[0x0][0x380] ;  /* 0x0000e000ff027b82 */ /* 0x000e220000000a00 */
[----:B------:R-:W1:Y:S07]  /*0090*/  LDCU.64 UR4, c[0x0][0x358] ;  /* 0x00006b00ff0477ac */ /* 0x000e6e0008000a00 */
[----:B------:R-:W2:Y:S01]  /*00a0*/  LDC.64 R4, c[0x0][0x388] ;  /* 0x0000e200ff047b82 */ /* 0x000ea20000000a00 */
[----:B0-----:R-:W-:-:S06]  /*00b0*/  IMAD.WIDE R2, R7, 0x4, R2 ;  /* 0x0000000407027825 */ /* 0x001fcc00078e0202 */
[----:B-1----:R-:W3:Y:S01]  /*00c0*/  LDG.E R2, desc[UR4][R2.64] ;  /* 0x0000000402027981 */ /* 0x002ee2000c1e1900 */
[----:B------:R-:W-:Y:S02]  /*00d0*/  HFMA2 R11, -RZ, RZ, 1.88671875, -19.203125 ;  /* 0x3f8ccccdff0b7431 */ /* 0x000fe400000001ff */
[----:B---3--:R-:W-:-:S03]  /*00e0*/  FMUL R0, R2, 0.5 ;  /* 0x3f00000002007820 */ /* 0x008fc60000400000 */
[-C--:B------:R-:W-:Y:S01]  /*00f0*/  FFMA R6, R2, R11.reuse, 0.10000000149011611938 ;  /* 0x3dcccccd02067423 */ /* 0x080fe2000000000b */
[----:B------:R-:W-:Y:S01]  /*0100*/  FFMA R9, R0, R11, 0.10000000149011611938 ;  /* 0x3dcccccd00097423 */ /* 0x000fe2000000000b */
[----:B------:R-:W-:-:S03]  /*0110*/  FMUL R0, R2, 0.25 ;  /* 0x3e80000002007820 */ /* 0x000fc60000400000 */
[----:B------:R-:W-:Y:S01]  /*0120*/  FADD R9, R6, R9 ;  /* 0x0000000906097221 */ /* 0x000fe20000000000 */
[----:B------:R-:W-:Y:S01]  /*0130*/  FMUL R6, R2, 0.125 ;  /* 0x3e00000002067820 */ /* 0x000fe20000400000 */
[----:B------:R-:W-:Y:S01]  /*0140*/  FFMA R0, R0, R11, 0.10000000149011611938 ;  /* 0x3dcccccd00007423 */ /* 0x000fe2000000000b */
[----:B--2---:R-:W-:-:S04]  /*0150*/  IMAD.WIDE R2, R7, 0x4, R4 ;  /* 0x0000000407027825 */ /* 0x004fc800078e0204 */
[----:B------:R-:W-:Y:S01]  /*0160*/  FFMA R6, R6, R11, 0.10000000149011611938 ;  /* 0x3dcccccd06067423 */ /* 0x000fe2000000000b */
[----:B------:R-:W-:-:S04]  /*0170*/  FADD R9, R0, R9 ;  /* 0x0000000900097221 */ /* 0x000fc80000000000 */
[----:B------:R-:W-:-:S05]  /*0180*/  FADD R9, R6, R9 ;  /* 0x0000000906097221 */ /* 0x000fca0000000000 */
[----:B------:R-:W-:Y:S01]  /*0190*/  STG.E desc[UR4][R2.64], R9 ;  /* 0x0000000902007986 */ /* 0x000fe2000c101904 */
[----:B------:R-:W-:Y:S05]  /*01a0*/  EXIT ;  /* 0x000000000000794d */ /* 0x000fea0003800000 */
.L_x_0:
[----:B------:R-:W-:-:S00]  /*01b0*/  BRA `(.L_x_0) ;  /* 0xfffffffc00fc7947 */ /* 0x000fc0000383ffff */
[----:B------:R-:W-:-:S00]  /*01c0*/  NOP ;  /* 0x0000000000007918 */ /* 0x000fc00000000000 */
        /* <DEDUP_REMOVED lines=11> */
.L_x_16:


//--------------------- .text._Z7ilp_lowPKfPfi    --------------------------
	.section	.text._Z7ilp_lowPKfPfi,"ax",@progbits
	.align	128
        .global         _Z7ilp_lowPKfPfi
        .type           _Z7ilp_lowPKfPfi,@function
        .size           _Z7ilp_lowPKfPfi,(.L_x_17 - _Z7ilp_lowPKfPfi)
        .other          _Z7ilp_lowPKfPfi,@"STO_CUDA_ENTRY STV_DEFAULT"
_Z7ilp_lowPKfPfi:
.text._Z7ilp_lowPKfPfi:
        /* <DEDUP_REMOVED lines=14> */
[----:B--2---:R-:W-:-:S04]  /*00e0*/  IMAD.WIDE R4, R7, 0x4, R4 ;  /* 0x0000000407047825 */ /* 0x004fc800078e0204 */
[----:B---3--:R-:W-:-:S04]  /*00f0*/  FFMA R0, R2, R9, 0.10000000149011611938 ;  /* 0x3dcccccd02007423 */ /* 0x008fc80000000009 */
[----:B------:R-:W-:-:S04]  /*0100*/  FFMA R0, R0, R9, 0.10000000149011611938 ;  /* 0x3dcccccd00007423 */ /* 0x000fc80000000009 */
[----:B------:R-:W-:-:S04]  /*0110*/  FFMA R0, R0, R9, 0.10000000149011611938 ;  /* 0x3dcccccd00007423 */ /* 0x000fc80000000009 */
[----:B------:R-:W-:-:S05]  /*0120*/  FFMA R7, R0, R9, 0.10000000149011611938 ;  /* 0x3dcccccd00077423 */ /* 0x000fca0000000009 */
[----:B------:R-:W-:Y:S01]  /*0130*/  STG.E desc[UR4][R4.64], R7 ;  /* 0x0000000704007986 */ /* 0x000fe2000c101904 */
[----:B------:R-:W-:Y:S05]  /*0140*/  EXIT ;  /* 0x000000000000794d */ /* 0x000fea0003800000 */
.L_x_1:
        /* <DEDUP_REMOVED lines=11> */
.L_x_17:


//--------------------- .text._Z10soa_accessPKfS0_S0_Pfi --------------------------
	.section	.text._Z10soa_accessPKfS0_S0_Pfi,"ax",@progbits
	.align	128
        .global         _Z10soa_accessPKfS0_S0_Pfi
        .type           _Z10soa_accessPKfS0_S0_Pfi,@function
        .size           _Z10soa_accessPKfS0_S0_Pfi,(.L_x_18 - _Z10soa_accessPKfS0_S0_Pfi)
        .other          _Z10soa_accessPKfS0_S0_Pfi,@"STO_CUDA_ENTRY STV_DEFAULT"
_Z10soa_accessPKfS0_S0_Pfi:
.text._Z10soa_accessPKfS0_S0_Pfi:
        /* <DEDUP_REMOVED lines=10> */
[----:B------:R-:W2:Y:S08]  /*00a0*/  LDC.64 R4, c[0x0][0x388] ;  /* 0x0000e200ff047b82 */ /* 0x000eb00000000a00 */
[----:B------:R-:W3:Y:S01]  /*00b0*/  LDC.64 R6, c[0x0][0x390] ;  /* 0x0000e400ff067b82 */ /* 0x000ee20000000a00 */
[----:B0-----:R-:W-:-:S07]  /*00c0*/  IMAD.WIDE R2, R11, 0x4, R2 ;  /* 0x000000040b027825 */ /* 0x001fce00078e0202 */
[----:B------:R-:W0:Y:S01]  /*00d0*/  LDC.64 R8, c[0x0][0x398] ;  /* 0x0000e600ff087b82 */ /* 0x000e220000000a00 */
[----:B-1----:R-:W4:Y:S01]  /*00e0*/  LDG.E R2, desc[UR4][R2.64] ;  /* 0x0000000402027981 */ /* 0x002f22000c1e1900 */
[----:B--2---:R-:W-:-:S06]  /*00f0*/  IMAD.WIDE R4, R11, 0x4, R4 ;  /* 0x000000040b047825 */ /* 0x004fcc00078e0204 */
[----:B------:R-:W4:Y:S01]  /*0100*/  LDG.E R5, desc[UR4][R4.64] ;  /* 0x0000000404057981 */ /* 0x000f22000c1e1900 */
[----:B---3--:R-:W-:-:S06]  /*0110*/  IMAD.WIDE R6, R11, 0x4, R6 ;  /* 0x000000040b067825 */ /* 0x008fcc00078e0206 */
[----:B------:R-:W2:Y:S01]  /*0120*/  LDG.E R7, desc[UR4][R6.64] ;  /* 0x0000000406077981 */ /* 0x000ea2000c1e1900 */
[----:B0-----:R-:W-:-:S04]  /*0130*/  IMAD.WIDE R8, R11, 0x4, R8 ;  /* 0x000000040b087825 */ /* 0x001fc800078e0208 */
[----:B----4-:R-:W-:-:S04]  /*0140*/  FADD R0, R2, R5 ;  /* 0x0000000502007221 */ /* 0x010fc80000000000 */
[----:B--2---:R-:W-:-:S05]  /*0150*/  FADD R11, R0, R7 ;  /* 0x00000007000b7221 */ /* 0x004fca0000000000 */
[----:B------:R-:W-:Y:S01]  /*0160*/  STG.E desc[UR4][R8.64], R11 ;  /* 0x0000000b08007986 */ /* 0x000fe2000c101904 */
[----:B------:R-:W-:Y:S05]  /*0170*/  EXIT ;  /* 0x000000000000794d */ /* 0x000fea0003800000 */
.L_x_2:
        /* <DEDUP_REMOVED lines=16> */
.L_x_18:


//--------------------- .text._Z10aos_accessP7Point3DPfi --------------------------
	.section	.text._Z10aos_accessP7Point3DPfi,"ax",@progbits
	.align	128
        .global         _Z10aos_accessP7Point3DPfi
        .type           _Z10aos_accessP7Point3DPfi,@function
        .size           _Z10aos_accessP7Point3DPfi,(.L_x_19 - _Z10aos_accessP7Point3DPfi)
        .other          _Z10aos_accessP7Point3DPfi,@"STO_CUDA_ENTRY STV_DEFAULT"
_Z10aos_accessP7Point3DPfi:
.text._Z10aos_accessP7Point3DPfi:
        /* <DEDUP_REMOVED lines=11> */
[----:B0-----:R-:W-:-:S05]  /*00b0*/  IMAD.WIDE R2, R7, 0xc, R2 ;  /* 0x0000000c07027825 */ /* 0x001fca00078e0202 */
[----:B-1----:R-:W3:Y:S04]  /*00c0*/  LDG.E R0, desc[UR4][R2.64] ;  /* 0x0000000402007981 */ /* 0x002ee8000c1e1900 */
[----:B------:R-:W3:Y:S04]  /*00d0*/  LDG.E R9, desc[UR4][R2.64+0x4] ;  /* 0x0000040402097981 */ /* 0x000ee8000c1e1900 */
[----:B------:R-:W4:Y:S01]  /*00e0*/  LDG.E R11, desc[UR4][R2.64+0x8] ;  /* 0x00000804020b7981 */ /* 0x000f22000c1e1900 */
[----:B--2---:R-:W-:-:S04]  /*00f0*/  IMAD.WIDE R4, R7, 0x4, R4 ;  /* 0x0000000407047825 */ /* 0x004fc800078e0204 */
[----:B---3--:R-:W-:-:S04]  /*0100*/  FADD R0, R0, R9 ;  /* 0x0000000900007221 */ /* 0x008fc80000000000 */
[----:B----4-:R-:W-:-:S05]  /*0110*/  FADD R11, R0, R11 ;  /* 0x0000000b000b7221 */ /* 0x010fca0000000000 */
[----:B------:R-:W-:Y:S01]  /*0120*/  STG.E desc[UR4][R4.64], R11 ;  /* 0x0000000b04007986 */ /* 0x000fe2000c101904 */
[----:B------:R-:W-:Y:S05]  /*0130*/  EXIT ;  /* 0x000000000000794d */ /* 0x000fea0003800000 */
.L_x_3:
        /* <DEDUP_REMOVED lines=12> */
.L_x_19:


//--------------------- .text._Z13random_accessPKfPfi --------------------------
	.section	.text._Z13random_accessPKfPfi,"ax",@progbits
	.align	128
        .global         _Z13random_accessPKfPfi
        .type           _Z13random_accessPKfPfi,@function
        .size           _Z13random_accessPKfPfi,(.L_x_20 - _Z13random_accessPKfPfi)
        .other          _Z13random_accessPKfPfi,@"STO_CUDA_ENTRY STV_DEFAULT"
_Z13random_accessPKfPfi:
.text._Z13random_accessPKfPfi:
[----:B------:R-:W-:Y:S01]  /*0000*/  LDC R1, c[0x0][0x37c] ;  /* 0x0000df00ff017b82 */ /* 0x000fe20000000800 */
[----:B------:R-:W0:Y:S07]  /*0010*/  S2R R0, SR_TID.X ;  /* 0x0000000000007919 */ /* 0x000e2e0000002100 */
[----:B------:R-:W0:Y:S08]  /*0020*/  S2UR UR4, SR_CTAID.X ;  /* 0x00000000000479c3 */ /* 0x000e300000002500 */
[----:B------:R-:W0:Y:S08]  /*0030*/  LDC R7, c[0x0][0x360] ;  /* 0x0000d800ff077b82 */ /* 0x000e300000000800 */
[----:B------:R-:W1:Y:S01]  /*0040*/  LDC R6, c[0x0][0x390] ;  /* 0x0000e400ff067b82 */ /* 0x000e620000000800 */
[----:B0-----:R-:W-:-:S05]  /*0050*/  IMAD R7, R7, UR4, R0 ;  /* 0x0000000407077c24 */ /* 0x001fca000f8e0200 */
[----:B-1----:R-:W-:-:S13]  /*0060*/  ISETP.GE.AND P0, PT, R7, R6, PT ;  /* 0x000000060700720c */ /* 0x002fda0003f06270 */
[----:B------:R-:W-:Y:S05]  /*0070*/  @P0 EXIT ;  /* 0x000000000000094d */ /* 0x000fea0003800000 */
[----:B------:R-:W-:Y:S01]  /*0080*/  IABS R5, R6 ;  /* 0x0000000600057213 */ /* 0x000fe20000000000 */
[----:B------:R-:W-:Y:S01]  /*0090*/  IMAD.MOV.U32 R0, RZ, RZ, 0x41c64e6d ;  /* 0x41c64e6dff007424 */ /* 0x000fe200078e00ff */
[----:B------:R-:W0:Y:S02]  /*00a0*/  LDCU.64 UR4, c[0x0][0x358] ;  /* 0x00006b00ff0477ac */ /* 0x000e240008000a00 */
[----:B------:R-:W1:Y:S01]  /*00b0*/  I2F.RP R4, R5 ;  /* 0x0000000500047306 */ /* 0x000e620000209400 */
[----:B------:R-:W-:-:S05]  /*00c0*/  IMAD R0, R7, R0, 0x3039 ;  /* 0x0000303907007424 */ /* 0x000fca00078e0200 */
[----:B------:R-:W-:Y:S02]  /*00d0*/  ISETP.GE.AND P2, PT, R0, RZ, PT ;  /* 0x000000ff0000720c */ /* 0x000fe40003f46270 */
[----:B-1----:R-:W1:Y:S02]  /*00e0*/  MUFU.RCP R4, R4 ;  /* 0x0000000400047308 */ /* 0x002e640000001000 */
[----:B-1----:R-:W-:Y:S02]  /*00f0*/  IADD3 R2, PT, PT, R4, 0xffffffe, RZ ;  /* 0x0ffffffe04027810 */ /* 0x002fe40007ffe0ff */
[----:B------:R-:W-:-:S04]  /*0100*/  IABS R4, R0 ;  /* 0x0000000000047213 */ /* 0x000fc80000000000 */
[----:B------:R1:W2:Y:S02]  /*0110*/  F2I.FTZ.U32.TRUNC.NTZ R3, R2 ;  /* 0x0000000200037305 */ /* 0x0002a4000021f000 */
[----:B-1----:R-:W-:Y:S01]  /*0120*/  IMAD.MOV.U32 R2, RZ, RZ, RZ ;  /* 0x000000ffff027224 */ /* 0x002fe200078e00ff */
[----:B--2---:R-:W-:-:S05]  /*0130*/  IADD3 R8, PT, PT, RZ, -R3, RZ ;  /* 0x80000003ff087210 */ /* 0x004fca0007ffe0ff */
[----:B------:R-:W-:-:S04]  /*0140*/  IMAD R9, R8, R5, RZ ;  /* 0x0000000508097224 */ /* 0x000fc800078e02ff */
[----:B------:R-:W-:-:S06]  /*0150*/  IMAD.HI.U32 R3, R3, R9, R2 ;  /* 0x0000000903037227 */ /* 0x000fcc00078e0002 */
[----:B------:R-:W-:-:S05]  /*0160*/  IMAD.HI.U32 R3, R3, R4, RZ ;  /* 0x0000000403037227 */ /* 0x000fca00078e00ff */
[----:B------:R-:W-:-:S05]  /*0170*/  IADD3 R3, PT, PT, -R3, RZ, RZ ;  /* 0x000000ff03037210 */ /* 0x000fca0007ffe1ff */
[C---:B------:R-:W-:Y:S02]  /*0180*/  IMAD R4, R5.reuse, R3, R4 ;  /* 0x0000000305047224 */ /* 0x040fe400078e0204 */
[----:B------:R-:W1:Y:S03]  /*0190*/  LDC.64 R2, c[0x0][0x380] ;  /* 0x0000e000ff027b82 */ /* 0x000e660000000a00 */
[----:B------:R-:W-:-:S13]  /*01a0*/  ISETP.GT.U32.AND P0, PT, R5, R4, PT ;  /* 0x000000040500720c */ /* 0x000fda0003f04070 */
[----:B------:R-:W-:Y:S01]  /*01b0*/  @!P0 IMAD.IADD R4, R4, 0x1, -R5 ;  /* 0x0000000104048824 */ /* 0x000fe200078e0a05 */
[----:B------:R-:W-:-:S04]  /*01c0*/  ISETP.NE.AND P0, PT, R6, RZ, PT ;  /* 0x000000ff0600720c */ /* 0x000fc80003f05270 */
[----:B------:R-:W-:-:S13]  /*01d0*/  ISETP.GT.U32.AND P1, PT, R5, R4, PT ;  /* 0x000000040500720c */ /* 0x000fda0003f24070 */
[----:B------:R-:W-:-:S04]  /*01e0*/  @!P1 IADD3 R4, PT, PT, R4, -R5, RZ ;  /* 0x8000000504049210 */ /* 0x000fc80007ffe0ff */
[----:B------:R-:W-:Y:S02]  /*01f0*/  @!P2 IADD3 R4, PT, PT, -R4, RZ, RZ ;  /* 0x000000ff0404a210 */ /* 0x000fe40007ffe1ff */
[----:B------:R-:W-:-:S05]  /*0200*/  @!P0 LOP3.LUT R4, RZ, R6, RZ, 0x33, !PT ;  /* 0x00000006ff048212 */ /* 0x000fca00078e33ff */
[----:B-1----:R-:W-:Y:S02]  /*0210*/  IMAD.WIDE R2, R4, 0x4, R2 ;  /* 0x0000000404027825 */ /* 0x002fe400078e0202 */
[----:B------:R-:W1:Y:S04]  /*0220*/  LDC.64 R4, c[0x0][0x388] ;  /* 0x0000e200ff047b82 */ /* 0x000e680000000a00 */
[----:B0-----:R-:W2:Y:S01]  /*0230*/  LDG.E R2, desc[UR4][R2.64] ;  /* 0x0000000402027981 */ /* 0x001ea2000c1e1900 */
[----:B-1----:R-:W-:-:S04]  /*0240*/  IMAD.WIDE R4, R7, 0x4, R4 ;  /* 0x0000000407047825 */ /* 0x002fc800078e0204 */
[----:B--2---:R-:W-:-:S05]  /*0250*/  FADD R7, R2, R2 ;  /* 0x0000000202077221 */ /* 0x004fca0000000000 */
[----:B------:R-:W-:Y:S01]  /*0260*/  STG.E desc[UR4][R4.64], R7 ;  /* 0x0000000704007986 */ /* 0x000fe2000c101904 */
[----:B------:R-:W-:Y:S05]  /*0270*/  EXIT ;  /* 0x000000000000794d */ /* 0x000fea0003800000 */
.L_x_4:
        /* <DEDUP_REMOVED lines=16> */
.L_x_20:


//--------------------- .text._Z14strided_accessPKfPfii --------------------------
	.section	.text._Z14strided_accessPKfPfii,"ax",@progbits
	.align	128
        .global         _Z14strided_accessPKfPfii
        .type           _Z14strided_accessPKfPfii,@function
        .size           _Z14strided_accessPKfPfii,(.L_x_21 - _Z14strided_accessPKfPfii)
        .other          _Z14strided_accessPKfPfii,@"STO_CUDA_ENTRY STV_DEFAULT"
_Z14strided_accessPKfPfii:
.text._Z14strided_accessPKfPfii:
        /* <DEDUP_REMOVED lines=9> */
[----:B------:R-:W0:Y:S03]  /*0090*/  LDCU UR4, c[0x0][0x394] ;  /* 0x00007280ff0477ac */ /* 0x000e260008000800 */
[----:B------:R-:W1:Y:S08]  /*00a0*/  I2F.RP R4, R5 ;  /* 0x0000000500047306 */ /* 0x000e700000209400 */
[----:B-1----:R-:W1:Y:S01]  /*00b0*/  MUFU.RCP R4, R4 ;  /* 0x0000000400047308 */ /* 0x002e620000001000 */
[----:B0-----:R-:W-:Y:S01]  /*00c0*/  IMAD R0, R7, UR4, RZ ;  /* 0x0000000407007c24 */ /* 0x001fe2000f8e02ff */
[----:B------:R-:W0:Y:S04]  /*00d0*/  LDCU.64 UR4, c[0x0][0x358] ;  /* 0x00006b00ff0477ac */ /* 0x000e280008000a00 */
[----:B------:R-:W-:-:S02]  /*00e0*/  ISETP.GE.AND P2, PT, R0, RZ, PT ;  /* 0x000000ff0000720c */ /* 0x000fc40003f46270 */
[----:B-1----:R-:W-:Y:S02]  /*00f0*/  IADD3 R2, PT, PT, R4, 0xffffffe, RZ ;  /* 0x0ffffffe04027810 */ /* 0x002fe40007ffe0ff */
[----:B------:R-:W-:Y:S02]  /*0100*/  IABS R4, R0 ;  /* 0x0000000000047213 */ /* 0x000fe40000000000 */
        /* <DEDUP_REMOVED lines=13> */
[----:B------:R-:W-:-:S05]  /*01e0*/  @!P1 IADD3 R4, PT, PT, R4, -R5, RZ ;  /* 0x8000000504049210 */ /* 0x000fca0007ffe0ff */
[----:B------:R-:W-:Y:S01]  /*01f0*/  @!P2 IMAD.MOV R4, RZ, RZ, -R4 ;  /* 0x000000ffff04a224 */ /* 0x000fe200078e0a04 */
        /* <DEDUP_REMOVED lines=8> */
.L_x_5:
        /* <DEDUP_REMOVED lines=16> */
.L_x_21:


//--------------------- .text._Z16coalesced_accessPKfPfi --------------------------
	.section	.text._Z16coalesced_accessPKfPfi,"ax",@progbits
	.align	128
        .global         _Z16coalesced_accessPKfPfi
        .type           _Z16coalesced_accessPKfPfi,@function
        .size           _Z16coalesced_accessPKfPfi,(.L_x_22 - _Z16coalesced_accessPKfPfi)
        .other          _Z16coalesced_accessPKfPfi,@"STO_CUDA_ENTRY STV_DEFAULT"
_Z16coalesced_accessPKfPfi:
.text._Z16coalesced_accessPKfPfi:
[----:B------:R-:W-:Y:S01]  /*0000*/  LDC R1, c[0x0][0x37c] ;  /* 0x0000df00ff017b82 */ /* 0x000fe20000000800 */
[----:B------:R-:W0:Y:S07]  /*0010*/  S2R R7, SR_TID.X ;  /* 0x0000000000077919 */ /* 0x000e2e0000002100 */
[----:B------:R-:W0:Y:S01]  /*0020*/  S2UR UR4, SR_CTAID.X ;  /* 0x00000000000479c3 */ /* 0x000e220000002500 */
[----:B------:R-:W1:Y:S07]  /*0030*/  LDCU UR6, c[0x0][0x390] ;  /* 0x00007200ff0677ac */ /* 0x000e6e0008000800 */
[----:B------:R-:W0:Y:S01]  /*0040*/  LDC R0, c[0x0][0x360] ;  /* 0x0000d800ff007b82 */ /* 0x000e220000000800 */
[----:B------:R-:W2:Y:S01]  /*0050*/  LDCU UR5, c[0x0][0x370] ;  /* 0x00006e00ff0577ac */ /* 0x000ea20008000800 */
[----:B0-----:R-:W-:-:S02]  /*0060*/  IMAD R7, R0, UR4, R7 ;  /* 0x0000000400077c24 */ /* 0x001fc4000f8e0207 */
[----:B--2---:R-:W-:-:S03]  /*0070*/  IMAD R0, R0, UR5, RZ ;  /* 0x0000000500007c24 */ /* 0x004fc6000f8e02ff */
[----:B-1----:R-:W-:-:S13]  /*0080*/  ISETP.GE.AND P0, PT, R7, UR6, PT ;  /* 0x0000000607007c0c */ /* 0x002fda000bf06270 */
[----:B------:R-:W-:Y:S05]  /*0090*/  @P0 EXIT ;  /* 0x000000000000094d */ /* 0x000fea0003800000 */
[----:B------:R-:W0:Y:S01]  /*00a0*/  I2F.U32.RP R8, R0 ;  /* 0x0000000000087306 */ /* 0x000e220000209000 */
[C---:B------:R-:W-:Y:S01]  /*00b0*/  IMAD.IADD R4, R0.reuse, 0x1, R7 ;  /* 0x0000000100047824 */ /* 0x040fe200078e0207 */
[----:B------:R-:W-:Y:S01]  /*00c0*/  IADD3 R9, PT, PT, RZ, -R0, RZ ;  /* 0x80000000ff097210 */ /* 0x000fe20007ffe0ff */
[----:B------:R-:W1:Y:S01]  /*00d0*/  LDCU.64 UR4, c[0x0][0x358] ;  /* 0x00006b00ff0477ac */ /* 0x000e620008000a00 */
[----:B------:R-:W-:Y:S01]  /*00e0*/  ISETP.NE.U32.AND P2, PT, R0, RZ, PT ;  /* 0x000000ff0000720c */ /* 0x000fe20003f45070 */
[----:B------:R-:W-:Y:S01]  /*00f0*/  BSSY.RECONVERGENT B0, `(.L_x_6) ;  /* 0x0000029000007945 */ /* 0x000fe20003800200 */
[C---:B------:R-:W-:Y:S02]  /*0100*/  ISETP.GE.AND P0, PT, R4.reuse, UR6, PT ;  /* 0x0000000604007c0c */ /* 0x040fe4000bf06270 */
[----:B------:R-:W-:Y:S02]  /*0110*/  VIMNMX R5, PT, PT, R4, UR6, !PT ;  /* 0x0000000604057c48 */ /* 0x000fe4000ffe0100 */
[----:B------:R-:W-:-:S04]  /*0120*/  SEL R6, RZ, 0x1, P0 ;  /* 0x00000001ff067807 */ /* 0x000fc80000000000 */
[----:B------:R-:W-:Y:S01]  /*0130*/  IADD3 R5, PT, PT, R5, -R4, -R6 ;  /* 0x8000000405057210 */ /* 0x000fe20007ffe806 */
[----:B0-----:R-:W0:Y:S02]  /*0140*/  MUFU.RCP R8, R8 ;  /* 0x0000000800087308 */ /* 0x001e240000001000 */
[----:B0-----:R-:W-:-:S06]  /*0150*/  IADD3 R2, PT, PT, R8, 0xffffffe, RZ ;  /* 0x0ffffffe08027810 */ /* 0x001fcc0007ffe0ff */
[----:B------:R0:W2:Y:S02]  /*0160*/  F2I.FTZ.U32.TRUNC.NTZ R3, R2 ;  /* 0x0000000200037305 */ /* 0x0000a4000021f000 */
[----:B0-----:R-:W-:Y:S02]  /*0170*/  HFMA2 R2, -RZ, RZ, 0, 0 ;  /* 0x00000000ff027431 */ /* 0x001fe400000001ff */
[----:B--2---:R-:W-:-:S04]  /*0180*/  IMAD R9, R9, R3, RZ ;  /* 0x0000000309097224 */ /* 0x004fc800078e02ff */
[----:B------:R-:W-:-:S06]  /*0190*/  IMAD.HI.U32 R8, R3, R9, R2 ;  /* 0x0000000903087227 */ /* 0x000fcc00078e0002 */
[----:B------:R-:W-:-:S05]  /*01a0*/  IMAD.HI.U32 R9, R8, R5, RZ ;  /* 0x0000000508097227 */ /* 0x000fca00078e00ff */
[----:B------:R-:W-:-:S05]  /*01b0*/  IADD3 R2, PT, PT, -R9, RZ, RZ ;  /* 0x000000ff09027210 */ /* 0x000fca0007ffe1ff */
[----:B------:R-:W-:Y:S02]  /*01c0*/  IMAD R5, R0, R2, R5 ;  /* 0x0000000200057224 */ /* 0x000fe400078e0205 */
[----:B------:R-:W0:Y:S03]  /*01d0*/  LDC.64 R2, c[0x0][0x388] ;  /* 0x0000e200ff027b82 */ /* 0x000e260000000a00 */
[----:B------:R-:W-:-:S13]  /*01e0*/  ISETP.GE.U32.AND P0, PT, R5, R0, PT ;  /* 0x000000000500720c */ /* 0x000fda0003f06070 */
[----:B------:R-:W-:Y:S01]  /*01f0*/  @P0 IMAD.IADD R5, R5, 0x1, -R0 ;  /* 0x0000000105050824 */ /* 0x000fe200078e0a00 */
[----:B------:R-:W-:-:S04]  /*0200*/  @P0 IADD3 R9, PT, PT, R9, 0x1, RZ ;  /* 0x0000000109090810 */ /* 0x000fc80007ffe0ff */
[----:B------:R-:W-:Y:S02]  /*0210*/  ISETP.GE.U32.AND P1, PT, R5, R0, PT ;  /* 0x000000000500720c */ /* 0x000fe40003f26070 */
[----:B------:R-:W2:Y:S11]  /*0220*/  LDC.64 R4, c[0x0][0x380] ;  /* 0x0000e000ff047b82 */ /* 0x000eb60000000a00 */
[----:B------:R-:W-:-:S02]  /*0230*/  @P1 IADD3 R9, PT, PT, R9, 0x1, RZ ;  /* 0x0000000109091810 */ /* 0x000fc40007ffe0ff */
[----:B------:R-:W-:-:S05]  /*0240*/  @!P2 LOP3.LUT R9, RZ, R0, RZ, 0x33, !PT ;  /* 0x00000000ff09a212 */ /* 0x000fca00078e33ff */
[----:B------:R-:W-:-:S05]  /*0250*/  IMAD.IADD R6, R6, 0x1, R9 ;  /* 0x0000000106067824 */ /* 0x000fca00078e0209 */
[C---:B------:R-:W-:Y:S02]  /*0260*/  LOP3.LUT R8, R6.reuse, 0x3, RZ, 0xc0, !PT ;  /* 0x0000000306087812 */ /* 0x040fe400078ec0ff */
[----:B------:R-:W-:Y:S02]  /*0270*/  ISETP.GE.U32.AND P1, PT, R6, 0x3, PT ;  /* 0x000000030600780c */ /* 0x000fe40003f26070 */
[----:B------:R-:W-:-:S13]  /*0280*/  ISETP.NE.AND P0, PT, R8, 0x3, PT ;  /* 0x000000030800780c */ /* 0x000fda0003f05270 */
[----:B01----:R-:W-:Y:S05]  /*0290*/  @!P0 BRA `(.L_x_7) ;  /* 0x0000000000388947 */ /* 0x003fea0003800000 */
[----:B------:R-:W0:Y:S01]  /*02a0*/  LDC.64 R14, c[0x0][0x380] ;  /* 0x0000e000ff0e7b82 */ /* 0x000e220000000a00 */
[----:B------:R-:W-:-:S04]  /*02b0*/  IADD3 R6, PT, PT, R6, 0x1, RZ ;  /* 0x0000000106067810 */ /* 0x000fc80007ffe0ff */
[----:B------:R-:W-:-:S03]  /*02c0*/  LOP3.LUT R6, R6, 0x3, RZ, 0xc0, !PT ;  /* 0x0000000306067812 */ /* 0x000fc600078ec0ff */
[----:B------:R-:W1:Y:S01]  /*02d0*/  LDC.64 R12, c[0x0][0x388] ;  /* 0x0000e200ff0c7b82 */ /* 0x000e620000000a00 */
[----:B------:R-:W-:-:S07]  /*02e0*/  IADD3 R6, PT, PT, -R6, RZ, RZ ;  /* 0x000000ff06067210 */ /* 0x000fce0007ffe1ff */
.L_x_8:
[----:B0-----:R-:W-:-:S06]  /*02f0*/  IMAD.WIDE R10, R7, 0x4, R14 ;  /* 0x00000004070a7825 */ /* 0x001fcc00078e020e */
[----:B---3--:R-:W3:Y:S01]  /*0300*/  LDG.E R10, desc[UR4][R10.64] ;  /* 0x000000040a0a7981 */ /* 0x008ee2000c1e1900 */
[----:B-1----:R-:W-:Y:S01]  /*0310*/  IMAD.WIDE R8, R7, 0x4, R12 ;  /* 0x0000000407087825 */ /* 0x002fe200078e020c */
[----:B------:R-:W-:-:S03]  /*0320*/  IADD3 R7, PT, PT, R0, R7, RZ ;  /* 0x0000000700077210 */ /* 0x000fc60007ffe0ff */
[----:B------:R-:W-:-:S05]  /*0330*/  VIADD R6, R6, 0x1 ;  /* 0x0000000106067836 */ /* 0x000fca0000000000 */
[----:B------:R-:W-:Y:S01]  /*0340*/  ISETP.NE.AND P0, PT, R6, RZ, PT ;  /* 0x000000ff0600720c */ /* 0x000fe20003f05270 */
[----:B---3--:R-:W-:-:S05]  /*0350*/  FADD R17, R10, R10 ;  /* 0x0000000a0a117221 */ /* 0x008fca0000000000 */
[----:B------:R3:W-:Y:S07]  /*0360*/  STG.E desc[UR4][R8.64], R17 ;  /* 0x0000001108007986 */ /* 0x0007ee000c101904 */
[----:B------:R-:W-:Y:S05]  /*0370*/  @P0 BRA `(.L_x_8) ;  /* 0xfffffffc00dc0947 */ /* 0x000fea000383ffff */
.L_x_7:
[----:B------:R-:W-:Y:S05]  /*0380*/  BSYNC.RECONVERGENT B0 ;  /* 0x0000000000007941 */ /* 0x000fea0003800200 */
.L_x_6:
[----:B------:R-:W-:Y:S05]  /*0390*/  @!P1 EXIT ;  /* 0x000000000000994d */ /* 0x000fea0003800000 */
.L_x_9:
[----:B-12---:R-:W-:-:S05]  /*03a0*/  IMAD.WIDE R14, R7, 0x4, R4 ;  /* 0x00000004070e7825 */ /* 0x006fca00078e0204 */
[----:B------:R-:W2:Y:S01]  /*03b0*/  LDG.E R6, desc[UR4][R14.64] ;  /* 0x000000040e067981 */ /* 0x000ea2000c1e1900 */
[----:B------:R-:W-:-:S04]  /*03c0*/  IMAD.WIDE R18, R7, 0x4, R2 ;  /* 0x0000000407127825 */ /* 0x000fc800078e0202 */
[----:B---3--:R-:W-:-:S04]  /*03d0*/  IMAD.WIDE R8, R0, 0x4, R14 ;  /* 0x0000000400087825 */ /* 0x008fc800078e020e */
[----:B--2---:R-:W-:-:S05]  /*03e0*/  FADD R21, R6, R6 ;  /* 0x0000000606157221 */ /* 0x004fca0000000000 */
[----:B------:R0:W-:Y:S04]  /*03f0*/  STG.E desc[UR4][R18.64], R21 ;  /* 0x0000001512007986 */ /* 0x0001e8000c101904 */
[----:B------:R-:W2:Y:S01]  /*0400*/  LDG.E R6, desc[UR4][R8.64] ;  /* 0x0000000408067981 */ /* 0x000ea2000c1e1900 */
[----:B------:R-:W-:-:S04]  /*0410*/  IMAD.WIDE R10, R0, 0x4, R18 ;  /* 0x00000004000a7825 */ /* 0x000fc800078e0212 */
[----:B------:R-:W-:-:S04]  /*0420*/  IMAD.WIDE R12, R0, 0x4, R8 ;  /* 0x00000004000c7825 */ /* 0x000fc800078e0208 */
[----:B--2---:R-:W-:-:S05]  /*0430*/  FADD R23, R6, R6 ;  /* 0x0000000606177221 */ /* 0x004fca0000000000 */
[----:B------:R1:W-:Y:S04]  /*0440*/  STG.E desc[UR4][R10.64], R23 ;  /* 0x000000170a007986 */ /* 0x0003e8000c101904 */
[----:B------:R-:W2:Y:S01]  /*0450*/  LDG.E R6, desc[UR4][R12.64] ;  /* 0x000000040c067981 */ /* 0x000ea2000c1e1900 */
[----:B------:R-:W-:-:S04]  /*0460*/  IMAD.WIDE R14, R0, 0x4, R10 ;  /* 0x00000004000e7825 */ /* 0x000fc800078e020a */
[----:B------:R-:W-:-:S04]  /*0470*/  IMAD.WIDE R16, R0, 0x4, R12 ;  /* 0x0000000400107825 */ /* 0x000fc800078e020c */
[----:B--2---:R-:W-:-:S05]  /*0480*/  FADD R25, R6, R6 ;  /* 0x0000000606197221 */ /* 0x004fca0000000000 */
[----:B------:R1:W-:Y:S04]  /*0490*/  STG.E desc[UR4][R14.64], R25 ;  /* 0x000000190e007986 */ /* 0x0003e8000c101904 */
[----:B------:R-:W0:Y:S01]  /*04a0*/  LDG.E R16, desc[UR4][R16.64] ;  /* 0x0000000410107981 */ /* 0x000e22000c1e1900 */
[C---:B------:R-:W-:Y:S01]  /*04b0*/  IMAD.WIDE R8, R0.reuse, 0x4, R14 ;  /* 0x0000000400087825 */ /* 0x040fe200078e020e */
[----:B------:R-:W-:-:S04]  /*04c0*/  LEA R7, R0, R7, 0x2 ;  /* 0x0000000700077211 */ /* 0x000fc800078e10ff */
[----:B------:R-:W-:Y:S01]  /*04d0*/  ISETP.GE.AND P0, PT, R7, UR6, PT ;  /* 0x0000000607007c0c */ /* 0x000fe2000bf06270 */
[----:B0-----:R-:W-:-:S05]  /*04e0*/  FADD R19, R16, R16 ;  /* 0x0000001010137221 */ /* 0x001fca0000000000 */
[----:B------:R1:W-:Y:S07]  /*04f0*/  STG.E desc[UR4][R8.64], R19 ;  /* 0x0000001308007986 */ /* 0x0003ee000c101904 */
[----:B------:R-:W-:Y:S05]  /*0500*/  @!P0 BRA `(.L_x_9) ;  /* 0xfffffffc00a48947 */ /* 0x000fea000383ffff */
[----:B------:R-:W-:Y:S05]  /*0510*/  EXIT ;  /* 0x000000000000794d */ /* 0x000fea0003800000 */
.L_x_10:
        /* <DEDUP_REMOVED lines=14> */
.L_x_22:


//--------------------- .text._Z17branch_predicatedPKfPfi --------------------------
	.section	.text._Z17branch_predicatedPKfPfi,"ax",@progbits
	.align	128
        .global         _Z17branch_predicatedPKfPfi
        .type           _Z17branch_predicatedPKfPfi,@function
        .size           _Z17branch_predicatedPKfPfi,(.L_x_23 - _Z17branch_predicatedPKfPfi)
        .other          _Z17branch_predicatedPKfPfi,@"STO_CUDA_ENTRY STV_DEFAULT"
_Z17branch_predicatedPKfPfi:
.text._Z17branch_predicatedPKfPfi:
        /* <DEDUP_REMOVED lines=13> */
[----:B------:R-:W-:Y:S01]  /*00d0*/  LOP3.LUT R0, R0, 0x1, RZ, 0xc0, !PT ;  /* 0x0000000100007812 */ /* 0x000fe200078ec0ff */
[----:B--2---:R-:W-:-:S03]  /*00e0*/  IMAD.WIDE R4, R7, 0x4, R4 ;  /* 0x0000000407047825 */ /* 0x004fc600078e0204 */
[----:B------:R-:W-:Y:S01]  /*00f0*/  ISETP.NE.U32.AND P0, PT, R0, 0x1, PT ;  /* 0x000000010000780c */ /* 0x000fe20003f05070 */
[----:B------:R-:W-:-:S05]  /*0100*/  HFMA2 R0, -RZ, RZ, 2.125, 0 ;  /* 0x40400000ff007431 */ /* 0x000fca00000001ff */
[----:B------:R-:W-:-:S05]  /*0110*/  FSEL R0, R0, 2, !P0 ;  /* 0x4000000000007808 */ /* 0x000fca0004000000 */
[----:B---3--:R-:W-:-:S05]  /*0120*/  FMUL R7, R0, R3 ;  /* 0x0000000300077220 */ /* 0x008fca0000400000 */
[----:B------:R-:W-:Y:S01]  /*0130*/  STG.E desc[UR4][R4.64], R7 ;  /* 0x0000000704007986 */ /* 0x000fe2000c101904 */
[----:B------:R-:W-:Y:S05]  /*0140*/  EXIT ;  /* 0x000000000000794d */ /* 0x000fea0003800000 */
.L_x_11:
        /* <DEDUP_REMOVED lines=11> */
.L_x_23:


//--------------------- .text._Z14branch_uniformPKfPfi --------------------------
	.section	.text._Z14branch_uniformPKfPfi,"ax",@progbits
	.align	128
        .global         _Z14branch_uniformPKfPfi
        .type           _Z14branch_uniformPKfPfi,@function
        .size           _Z14branch_uniformPKfPfi,(.L_x_24 - _Z14branch_uniformPKfPfi)
        .other          _Z14branch_uniformPKfPfi,@"STO_CUDA_ENTRY STV_DEFAULT"
_Z14branch_uniformPKfPfi:
.text._Z14branch_uniformPKfPfi:
        /* <DEDUP_REMOVED lines=8> */
[----:B------:R-:W-:Y:S01]  /*0080*/  LOP3.LUT P0, RZ, R0, 0x20, RZ, 0xc0, !PT ;  /* 0x0000002000ff7812 */ /* 0x000fe2000780c0ff */
[----:B------:R-:W0:-:S12]  /*0090*/  LDCU.64 UR4, c[0x0][0x358] ;  /* 0x00006b00ff0477ac */ /* 0x000e180008000a00 */
[----:B------:R-:W-:Y:S05]  /*00a0*/  @P0 BRA `(.L_x_12) ;  /* 0x0000000000200947 */ /* 0x000fea0003800000 */
[----:B------:R-:W1:Y:S08]  /*00b0*/  LDC.64 R2, c[0x0][0x380] ;  /* 0x0000e000ff027b82 */ /* 0x000e700000000a00 */
[----:B------:R-:W2:Y:S01]  /*00c0*/  LDC.64 R4, c[0x0][0x388] ;  /* 0x0000e200ff047b82 */ /* 0x000ea20000000a00 */
[----:B-1----:R-:W-:-:S06]  /*00d0*/  IMAD.WIDE R2, R7, 0x4, R2 ;  /* 0x0000000407027825 */ /* 0x002fcc00078e0202 */
[----:B0-----:R-:W3:Y:S01]  /*00e0*/  LDG.E R2, desc[UR4][R2.64] ;  /* 0x0000000402027981 */ /* 0x001ee2000c1e1900 */
[----:B--2---:R-:W-:-:S04]  /*00f0*/  IMAD.WIDE R4, R7, 0x4, R4 ;  /* 0x0000000407047825 */ /* 0x004fc800078e0204 */
[----:B---3--:R-:W-:-:S05]  /*0100*/  FADD R7, R2, R2 ;  /* 0x0000000202077221 */ /* 0x008fca0000000000 */
[----:B------:R-:W-:Y:S01]  /*0110*/  STG.E desc[UR4][R4.64], R7 ;  /* 0x0000000704007986 */ /* 0x000fe2000c101904 */
[----:B------:R-:W-:Y:S05]  /*0120*/  EXIT ;  /* 0x000000000000794d */ /* 0x000fea0003800000 */
.L_x_12:
[----:B------:R-:W1:Y:S08]  /*0130*/  LDC.64 R2, c[0x0][0x380] ;  /* 0x0000e000ff027b82 */ /* 0x000e700000000a00 */
[----:B------:R-:W2:Y:S01]  /*0140*/  LDC.64 R4, c[0x0][0x388] ;  /* 0x0000e200ff047b82 */ /* 0x000ea20000000a00 */
[----:B-1----:R-:W-:-:S06]  /*0150*/  IMAD.WIDE R2, R7, 0x4, R2 ;  /* 0x0000000407027825 */ /* 0x002fcc00078e0202 */
[----:B0-----:R-:W3:Y:S01]  /*0160*/  LDG.E R2, desc[UR4][R2.64] ;  /* 0x0000000402027981 */ /* 0x001ee2000c1e1900 */
[----:B--2---:R-:W-:-:S04]  /*0170*/  IMAD.WIDE R4, R7, 0x4, R4 ;  /* 0x0000000407047825 */ /* 0x004fc800078e0204 */
[----:B---3--:R-:W-:-:S05]  /*0180*/  FMUL R7, R2, 3 ;  /* 0x4040000002077820 */ /* 0x008fca0000400000 */
[----:B------:R-:W-:Y:S01]  /*0190*/  STG.E desc[UR4][R4.64], R7 ;  /* 0x0000000704007986 */ /* 0x000fe2000c101904 */
[----:B------:R-:W-:Y:S05]  /*01a0*/  EXIT ;  /* 0x000000000000794d */ /* 0x000fea0003800000 */
.L_x_13:
        /* <DEDUP_REMOVED lines=13> */
.L_x_24:


//--------------------- .text._Z16branch_divergentPKfPfi --------------------------
	.section	.text._Z16branch_divergentPKfPfi,"ax",@progbits
	.align	128
        .global         _Z16branch_divergentPKfPfi
        .type           _Z16branch_divergentPKfPfi,@function
        .size           _Z16branch_divergentPKfPfi,(.L_x_25 - _Z16branch_divergentPKfPfi)
        .other          _Z16branch_divergentPKfPfi,@"STO_CUDA_ENTRY STV_DEFAULT"
_Z16branch_divergentPKfPfi:
.text._Z16branch_divergentPKfPfi:
        /* <DEDUP_REMOVED lines=8> */
[----:B------:R-:W-:Y:S01]  /*0080*/  LOP3.LUT R0, R0, 0x1, RZ, 0xc0, !PT ;  /* 0x0000000100007812 */ /* 0x000fe200078ec0ff */
[----:B------:R-:W0:Y:S03]  /*0090*/  LDCU.64 UR4, c[0x0][0x358] ;  /* 0x00006b00ff0477ac */ /* 0x000e260008000a00 */
[----:B------:R-:W-:-:S13]  /*00a0*/  ISETP.NE.U32.AND P0, PT, R0, 0x1, PT ;  /* 0x000000010000780c */ /* 0x000fda0003f05070 */
[----:B------:R-:W-:Y:S05]  /*00b0*/  @!P0 BRA `(.L_x_14) ;  /* 0x0000000000208947 */ /* 0x000fea0003800000 */
        /* <DEDUP_REMOVED lines=8> */
.L_x_14:
        /* <DEDUP_REMOVED lines=8> */
.L_x_15:
        /* <DEDUP_REMOVED lines=12> */
.L_x_25:


//--------------------- .nv.shared.reserved.0     --------------------------
	.section	.nv.shared.reserved.0,"aw",@nobits
	.weak		__nv_reservedSMEM_offset_0_alias
	.size		__nv_reservedSMEM_offset_0_alias, 0, 64
	.other		__nv_reservedSMEM_offset_0_alias,@"STO_CUDA_RESERVED_SHARED STV_DEFAULT"
__nv_reservedSMEM_offset_0_alias:
	.zero		0
	.zero		64


//--------------------- .nv.constant0._Z8ilp_highPKfPfi --------------------------
	.section	.nv.constant0._Z8ilp_highPKfPfi,"a",@progbits
	.sectionflags	@""
	.align	4
.nv.constant0._Z8ilp_highPKfPfi:
	.zero		916


//--------------------- .nv.constant0._Z7ilp_lowPKfPfi --------------------------
	.section	.nv.constant0._Z7ilp_lowPKfPfi,"a",@progbits
	.sectionflags	@""
	.align	4
.nv.constant0._Z7ilp_lowPKfPfi:
	.zero		916


//--------------------- .nv.constant0._Z10soa_accessPKfS0_S0_Pfi --------------------------
	.section	.nv.constant0._Z10soa_accessPKfS0_S0_Pfi,"a",@progbits
	.sectionflags	@""
	.align	4
.nv.constant0._Z10soa_accessPKfS0_S0_Pfi:
	.zero		932


//--------------------- .nv.constant0._Z10aos_accessP7Point3DPfi --------------------------
	.section	.nv.constant0._Z10aos_accessP7Point3DPfi,"a",@progbits
	.sectionflags	@""
	.align	4
.nv.constant0._Z10aos_accessP7Point3DPfi:
	.zero		916


//--------------------- .nv.constant0._Z13random_accessPKfPfi --------------------------
	.section	.nv.constant0._Z13random_accessPKfPfi,"a",@progbits
	.sectionflags	@""
	.align	4
.nv.constant0._Z13random_accessPKfPfi:
	.zero		916


//--------------------- .nv.constant0._Z14strided_accessPKfPfii --------------------------
	.section	.nv.constant0._Z14strided_accessPKfPfii,"a",@progbits
	.sectionflags	@""
	.align	4
.nv.constant0._Z14strided_accessPKfPfii:
	.zero		920


//--------------------- .nv.constant0._Z16coalesced_accessPKfPfi --------------------------
	.section	.nv.constant0._Z16coalesced_accessPKfPfi,"a",@progbits
	.sectionflags	@""
	.align	4
.nv.constant0._Z16coalesced_accessPKfPfi:
	.zero		916


//--------------------- .nv.constant0._Z17branch_predicatedPKfPfi --------------------------
	.section	.nv.constant0._Z17branch_predicatedPKfPfi,"a",@progbits
	.sectionflags	@""
	.align	4
.nv.constant0._Z17branch_predicatedPKfPfi:
	.zero		916


//--------------------- .nv.constant0._Z14branch_uniformPKfPfi --------------------------
	.section	.nv.constant0._Z14branch_uniformPKfPfi,"a",@progbits
	.sectionflags	@""
	.align	4
.nv.constant0._Z14branch_uniformPKfPfi:
	.zero		916


//--------------------- .nv.constant0._Z16branch_divergentPKfPfi --------------------------
	.section	.nv.constant0._Z16branch_divergentPKfPfi,"a",@progbits
	.sectionflags	@""
	.align	4
.nv.constant0._Z16branch_divergentPKfPfi:
	.zero		916


//--------------------- SYMBOLS --------------------------

	.type		.nv.reservedSmem.offset0,@object
	.size		.nv.reservedSmem.offset0,0x4
